//
// Generated by NVIDIA NVVM Compiler
//
// Compiler Build ID: CL-36424714
// Cuda compilation tools, release 13.0, V13.0.88
// Based on NVVM 20.0.0
//

.version 9.0
.target sm_100
.address_size 64

	// .globl	solve_row_multiblock_float

.visible .entry solve_row_multiblock_float(
	.param .u32 solve_row_multiblock_float_param_0,
	.param .u64 .ptr .align 1 solve_row_multiblock_float_param_1,
	.param .u64 .ptr .align 1 solve_row_multiblock_float_param_2,
	.param .u64 .ptr .align 1 solve_row_multiblock_float_param_3,
	.param .u64 .ptr .align 1 solve_row_multiblock_float_param_4,
	.param .u64 .ptr .align 1 solve_row_multiblock_float_param_5,
	.param .u64 .ptr .align 1 solve_row_multiblock_float_param_6,
	.param .u64 .ptr .align 1 solve_row_multiblock_float_param_7,
	.param .u8 solve_row_multiblock_float_param_8
)
{
	.reg .pred 	%p<13>;
	.reg .b16 	%rs<2>;
	.reg .b32 	%r<75>;
	.reg .b32 	%f<116>;
	.reg .b64 	%rd<110>;

	ld.param.u32 	%r25, [solve_row_multiblock_float_param_0];
	ld.param.u64 	%rd18, [solve_row_multiblock_float_param_1];
	ld.param.u64 	%rd16, [solve_row_multiblock_float_param_2];
	ld.param.u64 	%rd17, [solve_row_multiblock_float_param_3];
	ld.param.u64 	%rd19, [solve_row_multiblock_float_param_4];
	ld.param.u64 	%rd20, [solve_row_multiblock_float_param_5];
	ld.param.u64 	%rd21, [solve_row_multiblock_float_param_7];
	ld.param.s8 	%rs1, [solve_row_multiblock_float_param_8];
	cvta.to.global.u64 	%rd1, %rd19;
	cvta.to.global.u64 	%rd2, %rd20;
	cvta.to.global.u64 	%rd3, %rd21;
	cvta.to.global.u64 	%rd22, %rd18;
	mul.wide.u32 	%rd23, %r25, 4;
	add.s64 	%rd24, %rd22, %rd23;
	ld.global.u32 	%r26, [%rd24];
	mov.u32 	%r27, %ntid.x;
	mov.u32 	%r28, %ctaid.x;
	mov.u32 	%r29, %tid.x;
	mad.lo.s32 	%r30, %r27, %r28, %r29;
	add.s32 	%r1, %r30, %r26;
	add.s32 	%r31, %r25, 1;
	mul.wide.u32 	%rd25, %r31, 4;
	add.s64 	%rd26, %rd22, %rd25;
	ld.global.u32 	%r32, [%rd26];
	setp.ge.u32 	%p1, %r1, %r32;
	@%p1 bra 	$L__BB0_15;
	cvta.to.global.u64 	%rd27, %rd16;
	cvta.to.global.u64 	%rd28, %rd17;
	mul.wide.u32 	%rd29, %r1, 4;
	add.s64 	%rd30, %rd27, %rd29;
	ld.global.u32 	%r2, [%rd30];
	mul.wide.u32 	%rd31, %r2, 4;
	add.s64 	%rd32, %rd28, %rd31;
	ld.global.u32 	%r3, [%rd32];
	add.s32 	%r33, %r2, 1;
	mul.wide.u32 	%rd33, %r33, 4;
	add.s64 	%rd34, %rd28, %rd33;
	ld.global.u32 	%r34, [%rd34];
	setp.ne.s16 	%p2, %rs1, 0;
	setp.eq.s16 	%p3, %rs1, 0;
	add.s32 	%r35, %r34, -1;
	selp.u32 	%r4, 1, 0, %p3;
	add.s32 	%r71, %r3, %r4;
	selp.s32 	%r36, -1, 0, %p2;
	add.s32 	%r6, %r34, %r36;
	selp.b32 	%r7, %r3, %r35, %p3;
	setp.le.u32 	%p4, %r6, %r71;
	mov.f32 	%f115, 0f00000000;
	@%p4 bra 	$L__BB0_14;
	sub.s32 	%r8, %r6, %r71;
	and.b32  	%r9, %r8, 15;
	sub.s32 	%r37, %r3, %r6;
	add.s32 	%r38, %r37, %r4;
	setp.gt.u32 	%p5, %r38, -16;
	mov.f32 	%f115, 0f00000000;
	@%p5 bra 	$L__BB0_5;
	and.b32  	%r39, %r8, -16;
	neg.s32 	%r69, %r39;
	mul.wide.u32 	%rd35, %r71, 4;
	add.s64 	%rd36, %rd35, 32;
	add.s64 	%rd107, %rd2, %rd36;
	add.s64 	%rd106, %rd1, %rd36;
	mov.f32 	%f115, 0f00000000;
$L__BB0_4:
	.pragma "nounroll";
	ld.global.f32 	%f18, [%rd107+-32];
	ld.global.u32 	%r40, [%rd106+-32];
	mul.wide.u32 	%rd37, %r40, 4;
	add.s64 	%rd38, %rd3, %rd37;
	ld.global.f32 	%f19, [%rd38];
	fma.rn.f32 	%f20, %f18, %f19, %f115;
	ld.global.f32 	%f21, [%rd107+-28];
	ld.global.u32 	%r41, [%rd106+-28];
	mul.wide.u32 	%rd39, %r41, 4;
	add.s64 	%rd40, %rd3, %rd39;
	ld.global.f32 	%f22, [%rd40];
	fma.rn.f32 	%f23, %f21, %f22, %f20;
	ld.global.f32 	%f24, [%rd107+-24];
	ld.global.u32 	%r42, [%rd106+-24];
	mul.wide.u32 	%rd41, %r42, 4;
	add.s64 	%rd42, %rd3, %rd41;
	ld.global.f32 	%f25, [%rd42];
	fma.rn.f32 	%f26, %f24, %f25, %f23;
	ld.global.f32 	%f27, [%rd107+-20];
	ld.global.u32 	%r43, [%rd106+-20];
	mul.wide.u32 	%rd43, %r43, 4;
	add.s64 	%rd44, %rd3, %rd43;
	ld.global.f32 	%f28, [%rd44];
	fma.rn.f32 	%f29, %f27, %f28, %f26;
	ld.global.f32 	%f30, [%rd107+-16];
	ld.global.u32 	%r44, [%rd106+-16];
	mul.wide.u32 	%rd45, %r44, 4;
	add.s64 	%rd46, %rd3, %rd45;
	ld.global.f32 	%f31, [%rd46];
	fma.rn.f32 	%f32, %f30, %f31, %f29;
	ld.global.f32 	%f33, [%rd107+-12];
	ld.global.u32 	%r45, [%rd106+-12];
	mul.wide.u32 	%rd47, %r45, 4;
	add.s64 	%rd48, %rd3, %rd47;
	ld.global.f32 	%f34, [%rd48];
	fma.rn.f32 	%f35, %f33, %f34, %f32;
	ld.global.f32 	%f36, [%rd107+-8];
	ld.global.u32 	%r46, [%rd106+-8];
	mul.wide.u32 	%rd49, %r46, 4;
	add.s64 	%rd50, %rd3, %rd49;
	ld.global.f32 	%f37, [%rd50];
	fma.rn.f32 	%f38, %f36, %f37, %f35;
	ld.global.f32 	%f39, [%rd107+-4];
	ld.global.u32 	%r47, [%rd106+-4];
	mul.wide.u32 	%rd51, %r47, 4;
	add.s64 	%rd52, %rd3, %rd51;
	ld.global.f32 	%f40, [%rd52];
	fma.rn.f32 	%f41, %f39, %f40, %f38;
	ld.global.f32 	%f42, [%rd107];
	ld.global.u32 	%r48, [%rd106];
	mul.wide.u32 	%rd53, %r48, 4;
	add.s64 	%rd54, %rd3, %rd53;
	ld.global.f32 	%f43, [%rd54];
	fma.rn.f32 	%f44, %f42, %f43, %f41;
	ld.global.f32 	%f45, [%rd107+4];
	ld.global.u32 	%r49, [%rd106+4];
	mul.wide.u32 	%rd55, %r49, 4;
	add.s64 	%rd56, %rd3, %rd55;
	ld.global.f32 	%f46, [%rd56];
	fma.rn.f32 	%f47, %f45, %f46, %f44;
	ld.global.f32 	%f48, [%rd107+8];
	ld.global.u32 	%r50, [%rd106+8];
	mul.wide.u32 	%rd57, %r50, 4;
	add.s64 	%rd58, %rd3, %rd57;
	ld.global.f32 	%f49, [%rd58];
	fma.rn.f32 	%f50, %f48, %f49, %f47;
	ld.global.f32 	%f51, [%rd107+12];
	ld.global.u32 	%r51, [%rd106+12];
	mul.wide.u32 	%rd59, %r51, 4;
	add.s64 	%rd60, %rd3, %rd59;
	ld.global.f32 	%f52, [%rd60];
	fma.rn.f32 	%f53, %f51, %f52, %f50;
	ld.global.f32 	%f54, [%rd107+16];
	ld.global.u32 	%r52, [%rd106+16];
	mul.wide.u32 	%rd61, %r52, 4;
	add.s64 	%rd62, %rd3, %rd61;
	ld.global.f32 	%f55, [%rd62];
	fma.rn.f32 	%f56, %f54, %f55, %f53;
	ld.global.f32 	%f57, [%rd107+20];
	ld.global.u32 	%r53, [%rd106+20];
	mul.wide.u32 	%rd63, %r53, 4;
	add.s64 	%rd64, %rd3, %rd63;
	ld.global.f32 	%f58, [%rd64];
	fma.rn.f32 	%f59, %f57, %f58, %f56;
	ld.global.f32 	%f60, [%rd107+24];
	ld.global.u32 	%r54, [%rd106+24];
	mul.wide.u32 	%rd65, %r54, 4;
	add.s64 	%rd66, %rd3, %rd65;
	ld.global.f32 	%f61, [%rd66];
	fma.rn.f32 	%f62, %f60, %f61, %f59;
	ld.global.f32 	%f63, [%rd107+28];
	ld.global.u32 	%r55, [%rd106+28];
	mul.wide.u32 	%rd67, %r55, 4;
	add.s64 	%rd68, %rd3, %rd67;
	ld.global.f32 	%f64, [%rd68];
	fma.rn.f32 	%f115, %f63, %f64, %f62;
	add.s32 	%r71, %r71, 16;
	add.s32 	%r69, %r69, 16;
	add.s64 	%rd107, %rd107, 64;
	add.s64 	%rd106, %rd106, 64;
	setp.ne.s32 	%p6, %r69, 0;
	@%p6 bra 	$L__BB0_4;
$L__BB0_5:
	setp.eq.s32 	%p7, %r9, 0;
	@%p7 bra 	$L__BB0_14;
	and.b32  	%r16, %r8, 7;
	setp.lt.u32 	%p8, %r9, 8;
	@%p8 bra 	$L__BB0_8;
	mul.wide.u32 	%rd69, %r71, 4;
	add.s64 	%rd70, %rd2, %rd69;
	ld.global.f32 	%f66, [%rd70];
	add.s64 	%rd71, %rd1, %rd69;
	ld.global.u32 	%r56, [%rd71];
	mul.wide.u32 	%rd72, %r56, 4;
	add.s64 	%rd73, %rd3, %rd72;
	ld.global.f32 	%f67, [%rd73];
	fma.rn.f32 	%f68, %f66, %f67, %f115;
	ld.global.f32 	%f69, [%rd70+4];
	ld.global.u32 	%r57, [%rd71+4];
	mul.wide.u32 	%rd74, %r57, 4;
	add.s64 	%rd75, %rd3, %rd74;
	ld.global.f32 	%f70, [%rd75];
	fma.rn.f32 	%f71, %f69, %f70, %f68;
	ld.global.f32 	%f72, [%rd70+8];
	ld.global.u32 	%r58, [%rd71+8];
	mul.wide.u32 	%rd76, %r58, 4;
	add.s64 	%rd77, %rd3, %rd76;
	ld.global.f32 	%f73, [%rd77];
	fma.rn.f32 	%f74, %f72, %f73, %f71;
	ld.global.f32 	%f75, [%rd70+12];
	ld.global.u32 	%r59, [%rd71+12];
	mul.wide.u32 	%rd78, %r59, 4;
	add.s64 	%rd79, %rd3, %rd78;
	ld.global.f32 	%f76, [%rd79];
	fma.rn.f32 	%f77, %f75, %f76, %f74;
	ld.global.f32 	%f78, [%rd70+16];
	ld.global.u32 	%r60, [%rd71+16];
	mul.wide.u32 	%rd80, %r60, 4;
	add.s64 	%rd81, %rd3, %rd80;
	ld.global.f32 	%f79, [%rd81];
	fma.rn.f32 	%f80, %f78, %f79, %f77;
	ld.global.f32 	%f81, [%rd70+20];
	ld.global.u32 	%r61, [%rd71+20];
	mul.wide.u32 	%rd82, %r61, 4;
	add.s64 	%rd83, %rd3, %rd82;
	ld.global.f32 	%f82, [%rd83];
	fma.rn.f32 	%f83, %f81, %f82, %f80;
	ld.global.f32 	%f84, [%rd70+24];
	ld.global.u32 	%r62, [%rd71+24];
	mul.wide.u32 	%rd84, %r62, 4;
	add.s64 	%rd85, %rd3, %rd84;
	ld.global.f32 	%f85, [%rd85];
	fma.rn.f32 	%f86, %f84, %f85, %f83;
	ld.global.f32 	%f87, [%rd70+28];
	ld.global.u32 	%r63, [%rd71+28];
	mul.wide.u32 	%rd86, %r63, 4;
	add.s64 	%rd87, %rd3, %rd86;
	ld.global.f32 	%f88, [%rd87];
	fma.rn.f32 	%f115, %f87, %f88, %f86;
	add.s32 	%r71, %r71, 8;
$L__BB0_8:
	setp.eq.s32 	%p9, %r16, 0;
	@%p9 bra 	$L__BB0_14;
	and.b32  	%r19, %r8, 3;
	setp.lt.u32 	%p10, %r16, 4;
	@%p10 bra 	$L__BB0_11;
	mul.wide.u32 	%rd88, %r71, 4;
	add.s64 	%rd89, %rd2, %rd88;
	ld.global.f32 	%f90, [%rd89];
	add.s64 	%rd90, %rd1, %rd88;
	ld.global.u32 	%r64, [%rd90];
	mul.wide.u32 	%rd91, %r64, 4;
	add.s64 	%rd92, %rd3, %rd91;
	ld.global.f32 	%f91, [%rd92];
	fma.rn.f32 	%f92, %f90, %f91, %f115;
	ld.global.f32 	%f93, [%rd89+4];
	ld.global.u32 	%r65, [%rd90+4];
	mul.wide.u32 	%rd93, %r65, 4;
	add.s64 	%rd94, %rd3, %rd93;
	ld.global.f32 	%f94, [%rd94];
	fma.rn.f32 	%f95, %f93, %f94, %f92;
	ld.global.f32 	%f96, [%rd89+8];
	ld.global.u32 	%r66, [%rd90+8];
	mul.wide.u32 	%rd95, %r66, 4;
	add.s64 	%rd96, %rd3, %rd95;
	ld.global.f32 	%f97, [%rd96];
	fma.rn.f32 	%f98, %f96, %f97, %f95;
	ld.global.f32 	%f99, [%rd89+12];
	ld.global.u32 	%r67, [%rd90+12];
	mul.wide.u32 	%rd97, %r67, 4;
	add.s64 	%rd98, %rd3, %rd97;
	ld.global.f32 	%f100, [%rd98];
	fma.rn.f32 	%f115, %f99, %f100, %f98;
	add.s32 	%r71, %r71, 4;
$L__BB0_11:
	setp.eq.s32 	%p11, %r19, 0;
	@%p11 bra 	$L__BB0_14;
	mul.wide.u32 	%rd99, %r71, 4;
	add.s64 	%rd109, %rd1, %rd99;
	add.s64 	%rd108, %rd2, %rd99;
	neg.s32 	%r74, %r19;
$L__BB0_13:
	.pragma "nounroll";
	ld.global.f32 	%f101, [%rd108];
	ld.global.u32 	%r68, [%rd109];
	mul.wide.u32 	%rd100, %r68, 4;
	add.s64 	%rd101, %rd3, %rd100;
	ld.global.f32 	%f102, [%rd101];
	fma.rn.f32 	%f115, %f101, %f102, %f115;
	add.s64 	%rd109, %rd109, 4;
	add.s64 	%rd108, %rd108, 4;
	add.s32 	%r74, %r74, 1;
	setp.ne.s32 	%p12, %r74, 0;
	@%p12 bra 	$L__BB0_13;
$L__BB0_14:
	add.s64 	%rd103, %rd3, %rd31;
	ld.global.f32 	%f103, [%rd103];
	sub.f32 	%f104, %f103, %f115;
	st.global.f32 	[%rd103], %f104;
	mul.wide.u32 	%rd104, %r7, 4;
	add.s64 	%rd105, %rd2, %rd104;
	ld.global.f32 	%f105, [%rd105];
	div.rn.f32 	%f106, %f104, %f105;
	st.global.f32 	[%rd103], %f106;
$L__BB0_15:
	ret;

}
	// .globl	solve_row_multiblock_double
.visible .entry solve_row_multiblock_double(
	.param .u32 solve_row_multiblock_double_param_0,
	.param .u64 .ptr .align 1 solve_row_multiblock_double_param_1,
	.param .u64 .ptr .align 1 solve_row_multiblock_double_param_2,
	.param .u64 .ptr .align 1 solve_row_multiblock_double_param_3,
	.param .u64 .ptr .align 1 solve_row_multiblock_double_param_4,
	.param .u64 .ptr .align 1 solve_row_multiblock_double_param_5,
	.param .u64 .ptr .align 1 solve_row_multiblock_double_param_6,
	.param .u64 .ptr .align 1 solve_row_multiblock_double_param_7,
	.param .u8 solve_row_multiblock_double_param_8
)
{
	.reg .pred 	%p<13>;
	.reg .b16 	%rs<2>;
	.reg .b32 	%r<75>;
	.reg .b64 	%rd<115>;
	.reg .b64 	%fd<116>;

	ld.param.u32 	%r25, [solve_row_multiblock_double_param_0];
	ld.param.u64 	%rd18, [solve_row_multiblock_double_param_1];
	ld.param.u64 	%rd16, [solve_row_multiblock_double_param_2];
	ld.param.u64 	%rd17, [solve_row_multiblock_double_param_3];
	ld.param.u64 	%rd19, [solve_row_multiblock_double_param_4];
	ld.param.u64 	%rd20, [solve_row_multiblock_double_param_5];
	ld.param.u64 	%rd21, [solve_row_multiblock_double_param_7];
	ld.param.s8 	%rs1, [solve_row_multiblock_double_param_8];
	cvta.to.global.u64 	%rd1, %rd19;
	cvta.to.global.u64 	%rd2, %rd20;
	cvta.to.global.u64 	%rd3, %rd21;
	cvta.to.global.u64 	%rd22, %rd18;
	mul.wide.u32 	%rd23, %r25, 4;
	add.s64 	%rd24, %rd22, %rd23;
	ld.global.u32 	%r26, [%rd24];
	mov.u32 	%r27, %ntid.x;
	mov.u32 	%r28, %ctaid.x;
	mov.u32 	%r29, %tid.x;
	mad.lo.s32 	%r30, %r27, %r28, %r29;
	add.s32 	%r1, %r30, %r26;
	add.s32 	%r31, %r25, 1;
	mul.wide.u32 	%rd25, %r31, 4;
	add.s64 	%rd26, %rd22, %rd25;
	ld.global.u32 	%r32, [%rd26];
	setp.ge.u32 	%p1, %r1, %r32;
	@%p1 bra 	$L__BB1_15;
	cvta.to.global.u64 	%rd27, %rd16;
	cvta.to.global.u64 	%rd28, %rd17;
	mul.wide.u32 	%rd29, %r1, 4;
	add.s64 	%rd30, %rd27, %rd29;
	ld.global.u32 	%r2, [%rd30];
	mul.wide.u32 	%rd31, %r2, 4;
	add.s64 	%rd32, %rd28, %rd31;
	ld.global.u32 	%r3, [%rd32];
	add.s32 	%r33, %r2, 1;
	mul.wide.u32 	%rd33, %r33, 4;
	add.s64 	%rd34, %rd28, %rd33;
	ld.global.u32 	%r34, [%rd34];
	setp.ne.s16 	%p2, %rs1, 0;
	setp.eq.s16 	%p3, %rs1, 0;
	add.s32 	%r35, %r34, -1;
	selp.u32 	%r4, 1, 0, %p3;
	add.s32 	%r71, %r3, %r4;
	selp.s32 	%r36, -1, 0, %p2;
	add.s32 	%r6, %r34, %r36;
	selp.b32 	%r7, %r3, %r35, %p3;
	setp.le.u32 	%p4, %r6, %r71;
	mov.f64 	%fd115, 0d0000000000000000;
	@%p4 bra 	$L__BB1_14;
	sub.s32 	%r8, %r6, %r71;
	and.b32  	%r9, %r8, 15;
	sub.s32 	%r37, %r3, %r6;
	add.s32 	%r38, %r37, %r4;
	setp.gt.u32 	%p5, %r38, -16;
	mov.f64 	%fd115, 0d0000000000000000;
	@%p5 bra 	$L__BB1_5;
	and.b32  	%r39, %r8, -16;
	neg.s32 	%r69, %r39;
	mul.wide.u32 	%rd35, %r71, 8;
	add.s64 	%rd36, %rd35, %rd2;
	add.s64 	%rd112, %rd36, 64;
	mul.wide.u32 	%rd37, %r71, 4;
	add.s64 	%rd38, %rd37, %rd1;
	add.s64 	%rd111, %rd38, 32;
	mov.f64 	%fd115, 0d0000000000000000;
$L__BB1_4:
	.pragma "nounroll";
	ld.global.f64 	%fd18, [%rd112+-64];
	ld.global.u32 	%r40, [%rd111+-32];
	mul.wide.u32 	%rd39, %r40, 8;
	add.s64 	%rd40, %rd3, %rd39;
	ld.global.f64 	%fd19, [%rd40];
	fma.rn.f64 	%fd20, %fd18, %fd19, %fd115;
	ld.global.f64 	%fd21, [%rd112+-56];
	ld.global.u32 	%r41, [%rd111+-28];
	mul.wide.u32 	%rd41, %r41, 8;
	add.s64 	%rd42, %rd3, %rd41;
	ld.global.f64 	%fd22, [%rd42];
	fma.rn.f64 	%fd23, %fd21, %fd22, %fd20;
	ld.global.f64 	%fd24, [%rd112+-48];
	ld.global.u32 	%r42, [%rd111+-24];
	mul.wide.u32 	%rd43, %r42, 8;
	add.s64 	%rd44, %rd3, %rd43;
	ld.global.f64 	%fd25, [%rd44];
	fma.rn.f64 	%fd26, %fd24, %fd25, %fd23;
	ld.global.f64 	%fd27, [%rd112+-40];
	ld.global.u32 	%r43, [%rd111+-20];
	mul.wide.u32 	%rd45, %r43, 8;
	add.s64 	%rd46, %rd3, %rd45;
	ld.global.f64 	%fd28, [%rd46];
	fma.rn.f64 	%fd29, %fd27, %fd28, %fd26;
	ld.global.f64 	%fd30, [%rd112+-32];
	ld.global.u32 	%r44, [%rd111+-16];
	mul.wide.u32 	%rd47, %r44, 8;
	add.s64 	%rd48, %rd3, %rd47;
	ld.global.f64 	%fd31, [%rd48];
	fma.rn.f64 	%fd32, %fd30, %fd31, %fd29;
	ld.global.f64 	%fd33, [%rd112+-24];
	ld.global.u32 	%r45, [%rd111+-12];
	mul.wide.u32 	%rd49, %r45, 8;
	add.s64 	%rd50, %rd3, %rd49;
	ld.global.f64 	%fd34, [%rd50];
	fma.rn.f64 	%fd35, %fd33, %fd34, %fd32;
	ld.global.f64 	%fd36, [%rd112+-16];
	ld.global.u32 	%r46, [%rd111+-8];
	mul.wide.u32 	%rd51, %r46, 8;
	add.s64 	%rd52, %rd3, %rd51;
	ld.global.f64 	%fd37, [%rd52];
	fma.rn.f64 	%fd38, %fd36, %fd37, %fd35;
	ld.global.f64 	%fd39, [%rd112+-8];
	ld.global.u32 	%r47, [%rd111+-4];
	mul.wide.u32 	%rd53, %r47, 8;
	add.s64 	%rd54, %rd3, %rd53;
	ld.global.f64 	%fd40, [%rd54];
	fma.rn.f64 	%fd41, %fd39, %fd40, %fd38;
	ld.global.f64 	%fd42, [%rd112];
	ld.global.u32 	%r48, [%rd111];
	mul.wide.u32 	%rd55, %r48, 8;
	add.s64 	%rd56, %rd3, %rd55;
	ld.global.f64 	%fd43, [%rd56];
	fma.rn.f64 	%fd44, %fd42, %fd43, %fd41;
	ld.global.f64 	%fd45, [%rd112+8];
	ld.global.u32 	%r49, [%rd111+4];
	mul.wide.u32 	%rd57, %r49, 8;
	add.s64 	%rd58, %rd3, %rd57;
	ld.global.f64 	%fd46, [%rd58];
	fma.rn.f64 	%fd47, %fd45, %fd46, %fd44;
	ld.global.f64 	%fd48, [%rd112+16];
	ld.global.u32 	%r50, [%rd111+8];
	mul.wide.u32 	%rd59, %r50, 8;
	add.s64 	%rd60, %rd3, %rd59;
	ld.global.f64 	%fd49, [%rd60];
	fma.rn.f64 	%fd50, %fd48, %fd49, %fd47;
	ld.global.f64 	%fd51, [%rd112+24];
	ld.global.u32 	%r51, [%rd111+12];
	mul.wide.u32 	%rd61, %r51, 8;
	add.s64 	%rd62, %rd3, %rd61;
	ld.global.f64 	%fd52, [%rd62];
	fma.rn.f64 	%fd53, %fd51, %fd52, %fd50;
	ld.global.f64 	%fd54, [%rd112+32];
	ld.global.u32 	%r52, [%rd111+16];
	mul.wide.u32 	%rd63, %r52, 8;
	add.s64 	%rd64, %rd3, %rd63;
	ld.global.f64 	%fd55, [%rd64];
	fma.rn.f64 	%fd56, %fd54, %fd55, %fd53;
	ld.global.f64 	%fd57, [%rd112+40];
	ld.global.u32 	%r53, [%rd111+20];
	mul.wide.u32 	%rd65, %r53, 8;
	add.s64 	%rd66, %rd3, %rd65;
	ld.global.f64 	%fd58, [%rd66];
	fma.rn.f64 	%fd59, %fd57, %fd58, %fd56;
	ld.global.f64 	%fd60, [%rd112+48];
	ld.global.u32 	%r54, [%rd111+24];
	mul.wide.u32 	%rd67, %r54, 8;
	add.s64 	%rd68, %rd3, %rd67;
	ld.global.f64 	%fd61, [%rd68];
	fma.rn.f64 	%fd62, %fd60, %fd61, %fd59;
	ld.global.f64 	%fd63, [%rd112+56];
	ld.global.u32 	%r55, [%rd111+28];
	mul.wide.u32 	%rd69, %r55, 8;
	add.s64 	%rd70, %rd3, %rd69;
	ld.global.f64 	%fd64, [%rd70];
	fma.rn.f64 	%fd115, %fd63, %fd64, %fd62;
	add.s32 	%r71, %r71, 16;
	add.s32 	%r69, %r69, 16;
	add.s64 	%rd112, %rd112, 128;
	add.s64 	%rd111, %rd111, 64;
	setp.ne.s32 	%p6, %r69, 0;
	@%p6 bra 	$L__BB1_4;
$L__BB1_5:
	setp.eq.s32 	%p7, %r9, 0;
	@%p7 bra 	$L__BB1_14;
	and.b32  	%r16, %r8, 7;
	setp.lt.u32 	%p8, %r9, 8;
	@%p8 bra 	$L__BB1_8;
	mul.wide.u32 	%rd71, %r71, 8;
	add.s64 	%rd72, %rd2, %rd71;
	ld.global.f64 	%fd66, [%rd72];
	mul.wide.u32 	%rd73, %r71, 4;
	add.s64 	%rd74, %rd1, %rd73;
	ld.global.u32 	%r56, [%rd74];
	mul.wide.u32 	%rd75, %r56, 8;
	add.s64 	%rd76, %rd3, %rd75;
	ld.global.f64 	%fd67, [%rd76];
	fma.rn.f64 	%fd68, %fd66, %fd67, %fd115;
	ld.global.f64 	%fd69, [%rd72+8];
	ld.global.u32 	%r57, [%rd74+4];
	mul.wide.u32 	%rd77, %r57, 8;
	add.s64 	%rd78, %rd3, %rd77;
	ld.global.f64 	%fd70, [%rd78];
	fma.rn.f64 	%fd71, %fd69, %fd70, %fd68;
	ld.global.f64 	%fd72, [%rd72+16];
	ld.global.u32 	%r58, [%rd74+8];
	mul.wide.u32 	%rd79, %r58, 8;
	add.s64 	%rd80, %rd3, %rd79;
	ld.global.f64 	%fd73, [%rd80];
	fma.rn.f64 	%fd74, %fd72, %fd73, %fd71;
	ld.global.f64 	%fd75, [%rd72+24];
	ld.global.u32 	%r59, [%rd74+12];
	mul.wide.u32 	%rd81, %r59, 8;
	add.s64 	%rd82, %rd3, %rd81;
	ld.global.f64 	%fd76, [%rd82];
	fma.rn.f64 	%fd77, %fd75, %fd76, %fd74;
	ld.global.f64 	%fd78, [%rd72+32];
	ld.global.u32 	%r60, [%rd74+16];
	mul.wide.u32 	%rd83, %r60, 8;
	add.s64 	%rd84, %rd3, %rd83;
	ld.global.f64 	%fd79, [%rd84];
	fma.rn.f64 	%fd80, %fd78, %fd79, %fd77;
	ld.global.f64 	%fd81, [%rd72+40];
	ld.global.u32 	%r61, [%rd74+20];
	mul.wide.u32 	%rd85, %r61, 8;
	add.s64 	%rd86, %rd3, %rd85;
	ld.global.f64 	%fd82, [%rd86];
	fma.rn.f64 	%fd83, %fd81, %fd82, %fd80;
	ld.global.f64 	%fd84, [%rd72+48];
	ld.global.u32 	%r62, [%rd74+24];
	mul.wide.u32 	%rd87, %r62, 8;
	add.s64 	%rd88, %rd3, %rd87;
	ld.global.f64 	%fd85, [%rd88];
	fma.rn.f64 	%fd86, %fd84, %fd85, %fd83;
	ld.global.f64 	%fd87, [%rd72+56];
	ld.global.u32 	%r63, [%rd74+28];
	mul.wide.u32 	%rd89, %r63, 8;
	add.s64 	%rd90, %rd3, %rd89;
	ld.global.f64 	%fd88, [%rd90];
	fma.rn.f64 	%fd115, %fd87, %fd88, %fd86;
	add.s32 	%r71, %r71, 8;
$L__BB1_8:
	setp.eq.s32 	%p9, %r16, 0;
	@%p9 bra 	$L__BB1_14;
	and.b32  	%r19, %r8, 3;
	setp.lt.u32 	%p10, %r16, 4;
	@%p10 bra 	$L__BB1_11;
	mul.wide.u32 	%rd91, %r71, 8;
	add.s64 	%rd92, %rd2, %rd91;
	ld.global.f64 	%fd90, [%rd92];
	mul.wide.u32 	%rd93, %r71, 4;
	add.s64 	%rd94, %rd1, %rd93;
	ld.global.u32 	%r64, [%rd94];
	mul.wide.u32 	%rd95, %r64, 8;
	add.s64 	%rd96, %rd3, %rd95;
	ld.global.f64 	%fd91, [%rd96];
	fma.rn.f64 	%fd92, %fd90, %fd91, %fd115;
	ld.global.f64 	%fd93, [%rd92+8];
	ld.global.u32 	%r65, [%rd94+4];
	mul.wide.u32 	%rd97, %r65, 8;
	add.s64 	%rd98, %rd3, %rd97;
	ld.global.f64 	%fd94, [%rd98];
	fma.rn.f64 	%fd95, %fd93, %fd94, %fd92;
	ld.global.f64 	%fd96, [%rd92+16];
	ld.global.u32 	%r66, [%rd94+8];
	mul.wide.u32 	%rd99, %r66, 8;
	add.s64 	%rd100, %rd3, %rd99;
	ld.global.f64 	%fd97, [%rd100];
	fma.rn.f64 	%fd98, %fd96, %fd97, %fd95;
	ld.global.f64 	%fd99, [%rd92+24];
	ld.global.u32 	%r67, [%rd94+12];
	mul.wide.u32 	%rd101, %r67, 8;
	add.s64 	%rd102, %rd3, %rd101;
	ld.global.f64 	%fd100, [%rd102];
	fma.rn.f64 	%fd115, %fd99, %fd100, %fd98;
	add.s32 	%r71, %r71, 4;
$L__BB1_11:
	setp.eq.s32 	%p11, %r19, 0;
	@%p11 bra 	$L__BB1_14;
	mul.wide.u32 	%rd103, %r71, 4;
	add.s64 	%rd114, %rd1, %rd103;
	mul.wide.u32 	%rd104, %r71, 8;
	add.s64 	%rd113, %rd2, %rd104;
	neg.s32 	%r74, %r19;
$L__BB1_13:
	.pragma "nounroll";
	ld.global.f64 	%fd101, [%rd113];
	ld.global.u32 	%r68, [%rd114];
	mul.wide.u32 	%rd105, %r68, 8;
	add.s64 	%rd106, %rd3, %rd105;
	ld.global.f64 	%fd102, [%rd106];
	fma.rn.f64 	%fd115, %fd101, %fd102, %fd115;
	add.s64 	%rd114, %rd114, 4;
	add.s64 	%rd113, %rd113, 8;
	add.s32 	%r74, %r74, 1;
	setp.ne.s32 	%p12, %r74, 0;
	@%p12 bra 	$L__BB1_13;
$L__BB1_14:
	mul.wide.u32 	%rd107, %r2, 8;
	add.s64 	%rd108, %rd3, %rd107;
	ld.global.f64 	%fd103, [%rd108];
	sub.f64 	%fd104, %fd103, %fd115;
	st.global.f64 	[%rd108], %fd104;
	mul.wide.u32 	%rd109, %r7, 8;
	add.s64 	%rd110, %rd2, %rd109;
	ld.global.f64 	%fd105, [%rd110];
	div.rn.f64 	%fd106, %fd104, %fd105;
	st.global.f64 	[%rd108], %fd106;
$L__BB1_15:
	ret;

}
	// .globl	solve_chain_float
.visible .entry solve_chain_float(
	.param .u32 solve_chain_float_param_0,
	.param .u32 solve_chain_float_param_1,
	.param .u64 .ptr .align 1 solve_chain_float_param_2,
	.param .u64 .ptr .align 1 solve_chain_float_param_3,
	.param .u64 .ptr .align 1 solve_chain_float_param_4,
	.param .u64 .ptr .align 1 solve_chain_float_param_5,
	.param .u64 .ptr .align 1 solve_chain_float_param_6,
	.param .u64 .ptr .align 1 solve_chain_float_param_7,
	.param .u64 .ptr .align 1 solve_chain_float_param_8,
	.param .u8 solve_chain_float_param_9
)
{
	.reg .pred 	%p<17>;
	.reg .b16 	%rs<2>;
	.reg .b32 	%r<73>;
	.reg .b32 	%f<120>;
	.reg .b64 	%rd<108>;

	ld.param.u32 	%r67, [solve_chain_float_param_0];
	ld.param.u32 	%r26, [solve_chain_float_param_1];
	ld.param.u64 	%rd15, [solve_chain_float_param_3];
	ld.param.u64 	%rd16, [solve_chain_float_param_4];
	ld.param.u64 	%rd17, [solve_chain_float_param_5];
	ld.param.u64 	%rd18, [solve_chain_float_param_6];
	ld.param.u64 	%rd19, [solve_chain_float_param_8];
	ld.param.s8 	%rs1, [solve_chain_float_param_9];
	cvta.to.global.u64 	%rd1, %rd17;
	cvta.to.global.u64 	%rd2, %rd18;
	cvta.to.global.u64 	%rd3, %rd19;
	setp.ge.u32 	%p1, %r67, %r26;
	@%p1 bra 	$L__BB2_19;
	cvta.to.global.u64 	%rd4, %rd16;
	setp.ne.s16 	%p2, %rs1, 0;
	setp.eq.s16 	%p3, %rs1, 0;
	selp.u32 	%r1, 1, 0, %p3;
	selp.s32 	%r2, -1, 0, %p2;
	cvta.to.global.u64 	%rd5, %rd15;
	mov.u32 	%r29, %tid.x;
$L__BB2_2:
	ld.param.u64 	%rd105, [solve_chain_float_param_2];
	cvta.to.global.u64 	%rd20, %rd105;
	mul.wide.u32 	%rd21, %r67, 4;
	add.s64 	%rd22, %rd20, %rd21;
	ld.global.u32 	%r27, [%rd22];
	add.s32 	%r67, %r67, 1;
	ld.global.u32 	%r28, [%rd22+4];
	add.s32 	%r5, %r27, %r29;
	setp.ge.u32 	%p4, %r5, %r28;
	@%p4 bra 	$L__BB2_18;
	mul.wide.u32 	%rd23, %r5, 4;
	add.s64 	%rd24, %rd5, %rd23;
	ld.global.u32 	%r6, [%rd24];
	mul.wide.u32 	%rd25, %r6, 4;
	add.s64 	%rd26, %rd4, %rd25;
	ld.global.u32 	%r7, [%rd26];
	add.s32 	%r30, %r6, 1;
	mul.wide.u32 	%rd27, %r30, 4;
	add.s64 	%rd28, %rd4, %rd27;
	ld.global.u32 	%r8, [%rd28];
	add.s32 	%r70, %r7, %r1;
	add.s32 	%r10, %r8, %r2;
	setp.le.u32 	%p5, %r10, %r70;
	mov.f32 	%f119, 0f00000000;
	@%p5 bra 	$L__BB2_17;
	sub.s32 	%r11, %r10, %r70;
	sub.s32 	%r31, %r8, %r7;
	add.s32 	%r32, %r31, -2;
	setp.lt.u32 	%p6, %r32, 15;
	mov.f32 	%f119, 0f00000000;
	@%p6 bra 	$L__BB2_7;
	and.b32  	%r33, %r11, -16;
	neg.s32 	%r68, %r33;
	mul.wide.u32 	%rd29, %r70, 4;
	add.s64 	%rd30, %rd2, %rd29;
	add.s64 	%rd107, %rd30, 32;
	add.s64 	%rd31, %rd1, %rd29;
	add.s64 	%rd106, %rd31, 32;
	mov.f32 	%f119, 0f00000000;
$L__BB2_6:
	.pragma "nounroll";
	ld.global.f32 	%f19, [%rd107+-32];
	ld.global.u32 	%r34, [%rd106+-32];
	mul.wide.u32 	%rd32, %r34, 4;
	add.s64 	%rd33, %rd3, %rd32;
	ld.global.f32 	%f20, [%rd33];
	fma.rn.f32 	%f21, %f19, %f20, %f119;
	ld.global.f32 	%f22, [%rd107+-28];
	ld.global.u32 	%r35, [%rd106+-28];
	mul.wide.u32 	%rd34, %r35, 4;
	add.s64 	%rd35, %rd3, %rd34;
	ld.global.f32 	%f23, [%rd35];
	fma.rn.f32 	%f24, %f22, %f23, %f21;
	ld.global.f32 	%f25, [%rd107+-24];
	ld.global.u32 	%r36, [%rd106+-24];
	mul.wide.u32 	%rd36, %r36, 4;
	add.s64 	%rd37, %rd3, %rd36;
	ld.global.f32 	%f26, [%rd37];
	fma.rn.f32 	%f27, %f25, %f26, %f24;
	ld.global.f32 	%f28, [%rd107+-20];
	ld.global.u32 	%r37, [%rd106+-20];
	mul.wide.u32 	%rd38, %r37, 4;
	add.s64 	%rd39, %rd3, %rd38;
	ld.global.f32 	%f29, [%rd39];
	fma.rn.f32 	%f30, %f28, %f29, %f27;
	ld.global.f32 	%f31, [%rd107+-16];
	ld.global.u32 	%r38, [%rd106+-16];
	mul.wide.u32 	%rd40, %r38, 4;
	add.s64 	%rd41, %rd3, %rd40;
	ld.global.f32 	%f32, [%rd41];
	fma.rn.f32 	%f33, %f31, %f32, %f30;
	ld.global.f32 	%f34, [%rd107+-12];
	ld.global.u32 	%r39, [%rd106+-12];
	mul.wide.u32 	%rd42, %r39, 4;
	add.s64 	%rd43, %rd3, %rd42;
	ld.global.f32 	%f35, [%rd43];
	fma.rn.f32 	%f36, %f34, %f35, %f33;
	ld.global.f32 	%f37, [%rd107+-8];
	ld.global.u32 	%r40, [%rd106+-8];
	mul.wide.u32 	%rd44, %r40, 4;
	add.s64 	%rd45, %rd3, %rd44;
	ld.global.f32 	%f38, [%rd45];
	fma.rn.f32 	%f39, %f37, %f38, %f36;
	ld.global.f32 	%f40, [%rd107+-4];
	ld.global.u32 	%r41, [%rd106+-4];
	mul.wide.u32 	%rd46, %r41, 4;
	add.s64 	%rd47, %rd3, %rd46;
	ld.global.f32 	%f41, [%rd47];
	fma.rn.f32 	%f42, %f40, %f41, %f39;
	ld.global.f32 	%f43, [%rd107];
	ld.global.u32 	%r42, [%rd106];
	mul.wide.u32 	%rd48, %r42, 4;
	add.s64 	%rd49, %rd3, %rd48;
	ld.global.f32 	%f44, [%rd49];
	fma.rn.f32 	%f45, %f43, %f44, %f42;
	ld.global.f32 	%f46, [%rd107+4];
	ld.global.u32 	%r43, [%rd106+4];
	mul.wide.u32 	%rd50, %r43, 4;
	add.s64 	%rd51, %rd3, %rd50;
	ld.global.f32 	%f47, [%rd51];
	fma.rn.f32 	%f48, %f46, %f47, %f45;
	ld.global.f32 	%f49, [%rd107+8];
	ld.global.u32 	%r44, [%rd106+8];
	mul.wide.u32 	%rd52, %r44, 4;
	add.s64 	%rd53, %rd3, %rd52;
	ld.global.f32 	%f50, [%rd53];
	fma.rn.f32 	%f51, %f49, %f50, %f48;
	ld.global.f32 	%f52, [%rd107+12];
	ld.global.u32 	%r45, [%rd106+12];
	mul.wide.u32 	%rd54, %r45, 4;
	add.s64 	%rd55, %rd3, %rd54;
	ld.global.f32 	%f53, [%rd55];
	fma.rn.f32 	%f54, %f52, %f53, %f51;
	ld.global.f32 	%f55, [%rd107+16];
	ld.global.u32 	%r46, [%rd106+16];
	mul.wide.u32 	%rd56, %r46, 4;
	add.s64 	%rd57, %rd3, %rd56;
	ld.global.f32 	%f56, [%rd57];
	fma.rn.f32 	%f57, %f55, %f56, %f54;
	ld.global.f32 	%f58, [%rd107+20];
	ld.global.u32 	%r47, [%rd106+20];
	mul.wide.u32 	%rd58, %r47, 4;
	add.s64 	%rd59, %rd3, %rd58;
	ld.global.f32 	%f59, [%rd59];
	fma.rn.f32 	%f60, %f58, %f59, %f57;
	ld.global.f32 	%f61, [%rd107+24];
	ld.global.u32 	%r48, [%rd106+24];
	mul.wide.u32 	%rd60, %r48, 4;
	add.s64 	%rd61, %rd3, %rd60;
	ld.global.f32 	%f62, [%rd61];
	fma.rn.f32 	%f63, %f61, %f62, %f60;
	ld.global.f32 	%f64, [%rd107+28];
	ld.global.u32 	%r49, [%rd106+28];
	mul.wide.u32 	%rd62, %r49, 4;
	add.s64 	%rd63, %rd3, %rd62;
	ld.global.f32 	%f65, [%rd63];
	fma.rn.f32 	%f119, %f64, %f65, %f63;
	add.s32 	%r70, %r70, 16;
	add.s32 	%r68, %r68, 16;
	add.s64 	%rd107, %rd107, 64;
	add.s64 	%rd106, %rd106, 64;
	setp.ne.s32 	%p7, %r68, 0;
	@%p7 bra 	$L__BB2_6;
$L__BB2_7:
	and.b32  	%r18, %r11, 15;
	setp.eq.s32 	%p8, %r18, 0;
	@%p8 bra 	$L__BB2_17;
	setp.lt.u32 	%p9, %r18, 8;
	@%p9 bra 	$L__BB2_10;
	mul.wide.u32 	%rd64, %r70, 4;
	add.s64 	%rd65, %rd2, %rd64;
	ld.global.f32 	%f67, [%rd65];
	add.s64 	%rd66, %rd1, %rd64;
	ld.global.u32 	%r50, [%rd66];
	mul.wide.u32 	%rd67, %r50, 4;
	add.s64 	%rd68, %rd3, %rd67;
	ld.global.f32 	%f68, [%rd68];
	fma.rn.f32 	%f69, %f67, %f68, %f119;
	ld.global.f32 	%f70, [%rd65+4];
	ld.global.u32 	%r51, [%rd66+4];
	mul.wide.u32 	%rd69, %r51, 4;
	add.s64 	%rd70, %rd3, %rd69;
	ld.global.f32 	%f71, [%rd70];
	fma.rn.f32 	%f72, %f70, %f71, %f69;
	ld.global.f32 	%f73, [%rd65+8];
	ld.global.u32 	%r52, [%rd66+8];
	mul.wide.u32 	%rd71, %r52, 4;
	add.s64 	%rd72, %rd3, %rd71;
	ld.global.f32 	%f74, [%rd72];
	fma.rn.f32 	%f75, %f73, %f74, %f72;
	ld.global.f32 	%f76, [%rd65+12];
	ld.global.u32 	%r53, [%rd66+12];
	mul.wide.u32 	%rd73, %r53, 4;
	add.s64 	%rd74, %rd3, %rd73;
	ld.global.f32 	%f77, [%rd74];
	fma.rn.f32 	%f78, %f76, %f77, %f75;
	ld.global.f32 	%f79, [%rd65+16];
	ld.global.u32 	%r54, [%rd66+16];
	mul.wide.u32 	%rd75, %r54, 4;
	add.s64 	%rd76, %rd3, %rd75;
	ld.global.f32 	%f80, [%rd76];
	fma.rn.f32 	%f81, %f79, %f80, %f78;
	ld.global.f32 	%f82, [%rd65+20];
	ld.global.u32 	%r55, [%rd66+20];
	mul.wide.u32 	%rd77, %r55, 4;
	add.s64 	%rd78, %rd3, %rd77;
	ld.global.f32 	%f83, [%rd78];
	fma.rn.f32 	%f84, %f82, %f83, %f81;
	ld.global.f32 	%f85, [%rd65+24];
	ld.global.u32 	%r56, [%rd66+24];
	mul.wide.u32 	%rd79, %r56, 4;
	add.s64 	%rd80, %rd3, %rd79;
	ld.global.f32 	%f86, [%rd80];
	fma.rn.f32 	%f87, %f85, %f86, %f84;
	ld.global.f32 	%f88, [%rd65+28];
	ld.global.u32 	%r57, [%rd66+28];
	mul.wide.u32 	%rd81, %r57, 4;
	add.s64 	%rd82, %rd3, %rd81;
	ld.global.f32 	%f89, [%rd82];
	fma.rn.f32 	%f119, %f88, %f89, %f87;
	add.s32 	%r70, %r70, 8;
$L__BB2_10:
	and.b32  	%r21, %r11, 7;
	setp.eq.s32 	%p10, %r21, 0;
	@%p10 bra 	$L__BB2_17;
	and.b32  	%r22, %r11, 3;
	setp.lt.u32 	%p11, %r21, 4;
	@%p11 bra 	$L__BB2_13;
	mul.wide.u32 	%rd83, %r70, 4;
	add.s64 	%rd84, %rd2, %rd83;
	ld.global.f32 	%f91, [%rd84];
	add.s64 	%rd85, %rd1, %rd83;
	ld.global.u32 	%r58, [%rd85];
	mul.wide.u32 	%rd86, %r58, 4;
	add.s64 	%rd87, %rd3, %rd86;
	ld.global.f32 	%f92, [%rd87];
	fma.rn.f32 	%f93, %f91, %f92, %f119;
	ld.global.f32 	%f94, [%rd84+4];
	ld.global.u32 	%r59, [%rd85+4];
	mul.wide.u32 	%rd88, %r59, 4;
	add.s64 	%rd89, %rd3, %rd88;
	ld.global.f32 	%f95, [%rd89];
	fma.rn.f32 	%f96, %f94, %f95, %f93;
	ld.global.f32 	%f97, [%rd84+8];
	ld.global.u32 	%r60, [%rd85+8];
	mul.wide.u32 	%rd90, %r60, 4;
	add.s64 	%rd91, %rd3, %rd90;
	ld.global.f32 	%f98, [%rd91];
	fma.rn.f32 	%f99, %f97, %f98, %f96;
	ld.global.f32 	%f100, [%rd84+12];
	ld.global.u32 	%r61, [%rd85+12];
	mul.wide.u32 	%rd92, %r61, 4;
	add.s64 	%rd93, %rd3, %rd92;
	ld.global.f32 	%f101, [%rd93];
	fma.rn.f32 	%f119, %f100, %f101, %f99;
	add.s32 	%r70, %r70, 4;
$L__BB2_13:
	setp.eq.s32 	%p12, %r22, 0;
	@%p12 bra 	$L__BB2_17;
	mul.wide.u32 	%rd94, %r70, 4;
	add.s64 	%rd12, %rd2, %rd94;
	ld.global.f32 	%f102, [%rd12];
	add.s64 	%rd13, %rd1, %rd94;
	ld.global.u32 	%r62, [%rd13];
	mul.wide.u32 	%rd95, %r62, 4;
	add.s64 	%rd96, %rd3, %rd95;
	ld.global.f32 	%f103, [%rd96];
	fma.rn.f32 	%f119, %f102, %f103, %f119;
	setp.eq.s32 	%p13, %r22, 1;
	@%p13 bra 	$L__BB2_17;
	ld.global.f32 	%f104, [%rd12+4];
	ld.global.u32 	%r63, [%rd13+4];
	mul.wide.u32 	%rd97, %r63, 4;
	add.s64 	%rd98, %rd3, %rd97;
	ld.global.f32 	%f105, [%rd98];
	fma.rn.f32 	%f119, %f104, %f105, %f119;
	setp.eq.s32 	%p14, %r22, 2;
	@%p14 bra 	$L__BB2_17;
	ld.global.f32 	%f106, [%rd12+8];
	ld.global.u32 	%r64, [%rd13+8];
	mul.wide.u32 	%rd99, %r64, 4;
	add.s64 	%rd100, %rd3, %rd99;
	ld.global.f32 	%f107, [%rd100];
	fma.rn.f32 	%f119, %f106, %f107, %f119;
$L__BB2_17:
	mul.wide.u32 	%rd101, %r6, 4;
	add.s64 	%rd102, %rd3, %rd101;
	ld.global.f32 	%f108, [%rd102];
	sub.f32 	%f109, %f108, %f119;
	st.global.f32 	[%rd102], %f109;
	add.s32 	%r65, %r8, -1;
	setp.eq.s16 	%p15, %rs1, 0;
	selp.b32 	%r66, %r7, %r65, %p15;
	mul.wide.u32 	%rd103, %r66, 4;
	add.s64 	%rd104, %rd2, %rd103;
	ld.global.f32 	%f110, [%rd104];
	div.rn.f32 	%f111, %f109, %f110;
	st.global.f32 	[%rd102], %f111;
$L__BB2_18:
	bar.sync 	0;
	setp.ne.s32 	%p16, %r67, %r26;
	@%p16 bra 	$L__BB2_2;
$L__BB2_19:
	ret;

}
	// .globl	solve_chain_double
.visible .entry solve_chain_double(
	.param .u32 solve_chain_double_param_0,
	.param .u32 solve_chain_double_param_1,
	.param .u64 .ptr .align 1 solve_chain_double_param_2,
	.param .u64 .ptr .align 1 solve_chain_double_param_3,
	.param .u64 .ptr .align 1 solve_chain_double_param_4,
	.param .u64 .ptr .align 1 solve_chain_double_param_5,
	.param .u64 .ptr .align 1 solve_chain_double_param_6,
	.param .u64 .ptr .align 1 solve_chain_double_param_7,
	.param .u64 .ptr .align 1 solve_chain_double_param_8,
	.param .u8 solve_chain_double_param_9
)
{
	.reg .pred 	%p<17>;
	.reg .b16 	%rs<2>;
	.reg .b32 	%r<73>;
	.reg .b64 	%rd<113>;
	.reg .b64 	%fd<120>;

	ld.param.u32 	%r67, [solve_chain_double_param_0];
	ld.param.u32 	%r26, [solve_chain_double_param_1];
	ld.param.u64 	%rd15, [solve_chain_double_param_4];
	ld.param.u64 	%rd16, [solve_chain_double_param_5];
	ld.param.u64 	%rd17, [solve_chain_double_param_6];
	ld.param.u64 	%rd18, [solve_chain_double_param_8];
	ld.param.s8 	%rs1, [solve_chain_double_param_9];
	cvta.to.global.u64 	%rd1, %rd16;
	cvta.to.global.u64 	%rd2, %rd17;
	cvta.to.global.u64 	%rd3, %rd18;
	setp.ge.u32 	%p1, %r67, %r26;
	@%p1 bra 	$L__BB3_19;
	cvta.to.global.u64 	%rd4, %rd15;
	setp.ne.s16 	%p2, %rs1, 0;
	setp.eq.s16 	%p3, %rs1, 0;
	selp.u32 	%r1, 1, 0, %p3;
	selp.s32 	%r2, -1, 0, %p2;
	mov.u32 	%r29, %tid.x;
$L__BB3_2:
	ld.param.u64 	%rd109, [solve_chain_double_param_2];
	cvta.to.global.u64 	%rd19, %rd109;
	mul.wide.u32 	%rd20, %r67, 4;
	add.s64 	%rd21, %rd19, %rd20;
	ld.global.u32 	%r27, [%rd21];
	add.s32 	%r67, %r67, 1;
	ld.global.u32 	%r28, [%rd21+4];
	add.s32 	%r5, %r27, %r29;
	setp.ge.u32 	%p4, %r5, %r28;
	@%p4 bra 	$L__BB3_18;
	ld.param.u64 	%rd110, [solve_chain_double_param_3];
	cvta.to.global.u64 	%rd22, %rd110;
	mul.wide.u32 	%rd23, %r5, 4;
	add.s64 	%rd24, %rd22, %rd23;
	ld.global.u32 	%r6, [%rd24];
	mul.wide.u32 	%rd25, %r6, 4;
	add.s64 	%rd26, %rd4, %rd25;
	ld.global.u32 	%r7, [%rd26];
	add.s32 	%r30, %r6, 1;
	mul.wide.u32 	%rd27, %r30, 4;
	add.s64 	%rd28, %rd4, %rd27;
	ld.global.u32 	%r8, [%rd28];
	add.s32 	%r70, %r7, %r1;
	add.s32 	%r10, %r8, %r2;
	setp.le.u32 	%p5, %r10, %r70;
	mov.f64 	%fd119, 0d0000000000000000;
	@%p5 bra 	$L__BB3_17;
	sub.s32 	%r11, %r10, %r70;
	sub.s32 	%r31, %r8, %r7;
	add.s32 	%r32, %r31, -2;
	setp.lt.u32 	%p6, %r32, 15;
	mov.f64 	%fd119, 0d0000000000000000;
	@%p6 bra 	$L__BB3_7;
	and.b32  	%r33, %r11, -16;
	neg.s32 	%r68, %r33;
	mul.wide.u32 	%rd29, %r70, 8;
	add.s64 	%rd30, %rd2, %rd29;
	add.s64 	%rd112, %rd30, 64;
	mul.wide.u32 	%rd31, %r70, 4;
	add.s64 	%rd32, %rd1, %rd31;
	add.s64 	%rd111, %rd32, 32;
	mov.f64 	%fd119, 0d0000000000000000;
$L__BB3_6:
	.pragma "nounroll";
	ld.global.f64 	%fd19, [%rd112+-64];
	ld.global.u32 	%r34, [%rd111+-32];
	mul.wide.u32 	%rd33, %r34, 8;
	add.s64 	%rd34, %rd3, %rd33;
	ld.global.f64 	%fd20, [%rd34];
	fma.rn.f64 	%fd21, %fd19, %fd20, %fd119;
	ld.global.f64 	%fd22, [%rd112+-56];
	ld.global.u32 	%r35, [%rd111+-28];
	mul.wide.u32 	%rd35, %r35, 8;
	add.s64 	%rd36, %rd3, %rd35;
	ld.global.f64 	%fd23, [%rd36];
	fma.rn.f64 	%fd24, %fd22, %fd23, %fd21;
	ld.global.f64 	%fd25, [%rd112+-48];
	ld.global.u32 	%r36, [%rd111+-24];
	mul.wide.u32 	%rd37, %r36, 8;
	add.s64 	%rd38, %rd3, %rd37;
	ld.global.f64 	%fd26, [%rd38];
	fma.rn.f64 	%fd27, %fd25, %fd26, %fd24;
	ld.global.f64 	%fd28, [%rd112+-40];
	ld.global.u32 	%r37, [%rd111+-20];
	mul.wide.u32 	%rd39, %r37, 8;
	add.s64 	%rd40, %rd3, %rd39;
	ld.global.f64 	%fd29, [%rd40];
	fma.rn.f64 	%fd30, %fd28, %fd29, %fd27;
	ld.global.f64 	%fd31, [%rd112+-32];
	ld.global.u32 	%r38, [%rd111+-16];
	mul.wide.u32 	%rd41, %r38, 8;
	add.s64 	%rd42, %rd3, %rd41;
	ld.global.f64 	%fd32, [%rd42];
	fma.rn.f64 	%fd33, %fd31, %fd32, %fd30;
	ld.global.f64 	%fd34, [%rd112+-24];
	ld.global.u32 	%r39, [%rd111+-12];
	mul.wide.u32 	%rd43, %r39, 8;
	add.s64 	%rd44, %rd3, %rd43;
	ld.global.f64 	%fd35, [%rd44];
	fma.rn.f64 	%fd36, %fd34, %fd35, %fd33;
	ld.global.f64 	%fd37, [%rd112+-16];
	ld.global.u32 	%r40, [%rd111+-8];
	mul.wide.u32 	%rd45, %r40, 8;
	add.s64 	%rd46, %rd3, %rd45;
	ld.global.f64 	%fd38, [%rd46];
	fma.rn.f64 	%fd39, %fd37, %fd38, %fd36;
	ld.global.f64 	%fd40, [%rd112+-8];
	ld.global.u32 	%r41, [%rd111+-4];
	mul.wide.u32 	%rd47, %r41, 8;
	add.s64 	%rd48, %rd3, %rd47;
	ld.global.f64 	%fd41, [%rd48];
	fma.rn.f64 	%fd42, %fd40, %fd41, %fd39;
	ld.global.f64 	%fd43, [%rd112];
	ld.global.u32 	%r42, [%rd111];
	mul.wide.u32 	%rd49, %r42, 8;
	add.s64 	%rd50, %rd3, %rd49;
	ld.global.f64 	%fd44, [%rd50];
	fma.rn.f64 	%fd45, %fd43, %fd44, %fd42;
	ld.global.f64 	%fd46, [%rd112+8];
	ld.global.u32 	%r43, [%rd111+4];
	mul.wide.u32 	%rd51, %r43, 8;
	add.s64 	%rd52, %rd3, %rd51;
	ld.global.f64 	%fd47, [%rd52];
	fma.rn.f64 	%fd48, %fd46, %fd47, %fd45;
	ld.global.f64 	%fd49, [%rd112+16];
	ld.global.u32 	%r44, [%rd111+8];
	mul.wide.u32 	%rd53, %r44, 8;
	add.s64 	%rd54, %rd3, %rd53;
	ld.global.f64 	%fd50, [%rd54];
	fma.rn.f64 	%fd51, %fd49, %fd50, %fd48;
	ld.global.f64 	%fd52, [%rd112+24];
	ld.global.u32 	%r45, [%rd111+12];
	mul.wide.u32 	%rd55, %r45, 8;
	add.s64 	%rd56, %rd3, %rd55;
	ld.global.f64 	%fd53, [%rd56];
	fma.rn.f64 	%fd54, %fd52, %fd53, %fd51;
	ld.global.f64 	%fd55, [%rd112+32];
	ld.global.u32 	%r46, [%rd111+16];
	mul.wide.u32 	%rd57, %r46, 8;
	add.s64 	%rd58, %rd3, %rd57;
	ld.global.f64 	%fd56, [%rd58];
	fma.rn.f64 	%fd57, %fd55, %fd56, %fd54;
	ld.global.f64 	%fd58, [%rd112+40];
	ld.global.u32 	%r47, [%rd111+20];
	mul.wide.u32 	%rd59, %r47, 8;
	add.s64 	%rd60, %rd3, %rd59;
	ld.global.f64 	%fd59, [%rd60];
	fma.rn.f64 	%fd60, %fd58, %fd59, %fd57;
	ld.global.f64 	%fd61, [%rd112+48];
	ld.global.u32 	%r48, [%rd111+24];
	mul.wide.u32 	%rd61, %r48, 8;
	add.s64 	%rd62, %rd3, %rd61;
	ld.global.f64 	%fd62, [%rd62];
	fma.rn.f64 	%fd63, %fd61, %fd62, %fd60;
	ld.global.f64 	%fd64, [%rd112+56];
	ld.global.u32 	%r49, [%rd111+28];
	mul.wide.u32 	%rd63, %r49, 8;
	add.s64 	%rd64, %rd3, %rd63;
	ld.global.f64 	%fd65, [%rd64];
	fma.rn.f64 	%fd119, %fd64, %fd65, %fd63;
	add.s32 	%r70, %r70, 16;
	add.s32 	%r68, %r68, 16;
	add.s64 	%rd112, %rd112, 128;
	add.s64 	%rd111, %rd111, 64;
	setp.ne.s32 	%p7, %r68, 0;
	@%p7 bra 	$L__BB3_6;
$L__BB3_7:
	and.b32  	%r18, %r11, 15;
	setp.eq.s32 	%p8, %r18, 0;
	@%p8 bra 	$L__BB3_17;
	setp.lt.u32 	%p9, %r18, 8;
	@%p9 bra 	$L__BB3_10;
	mul.wide.u32 	%rd65, %r70, 8;
	add.s64 	%rd66, %rd2, %rd65;
	ld.global.f64 	%fd67, [%rd66];
	mul.wide.u32 	%rd67, %r70, 4;
	add.s64 	%rd68, %rd1, %rd67;
	ld.global.u32 	%r50, [%rd68];
	mul.wide.u32 	%rd69, %r50, 8;
	add.s64 	%rd70, %rd3, %rd69;
	ld.global.f64 	%fd68, [%rd70];
	fma.rn.f64 	%fd69, %fd67, %fd68, %fd119;
	ld.global.f64 	%fd70, [%rd66+8];
	ld.global.u32 	%r51, [%rd68+4];
	mul.wide.u32 	%rd71, %r51, 8;
	add.s64 	%rd72, %rd3, %rd71;
	ld.global.f64 	%fd71, [%rd72];
	fma.rn.f64 	%fd72, %fd70, %fd71, %fd69;
	ld.global.f64 	%fd73, [%rd66+16];
	ld.global.u32 	%r52, [%rd68+8];
	mul.wide.u32 	%rd73, %r52, 8;
	add.s64 	%rd74, %rd3, %rd73;
	ld.global.f64 	%fd74, [%rd74];
	fma.rn.f64 	%fd75, %fd73, %fd74, %fd72;
	ld.global.f64 	%fd76, [%rd66+24];
	ld.global.u32 	%r53, [%rd68+12];
	mul.wide.u32 	%rd75, %r53, 8;
	add.s64 	%rd76, %rd3, %rd75;
	ld.global.f64 	%fd77, [%rd76];
	fma.rn.f64 	%fd78, %fd76, %fd77, %fd75;
	ld.global.f64 	%fd79, [%rd66+32];
	ld.global.u32 	%r54, [%rd68+16];
	mul.wide.u32 	%rd77, %r54, 8;
	add.s64 	%rd78, %rd3, %rd77;
	ld.global.f64 	%fd80, [%rd78];
	fma.rn.f64 	%fd81, %fd79, %fd80, %fd78;
	ld.global.f64 	%fd82, [%rd66+40];
	ld.global.u32 	%r55, [%rd68+20];
	mul.wide.u32 	%rd79, %r55, 8;
	add.s64 	%rd80, %rd3, %rd79;
	ld.global.f64 	%fd83, [%rd80];
	fma.rn.f64 	%fd84, %fd82, %fd83, %fd81;
	ld.global.f64 	%fd85, [%rd66+48];
	ld.global.u32 	%r56, [%rd68+24];
	mul.wide.u32 	%rd81, %r56, 8;
	add.s64 	%rd82, %rd3, %rd81;
	ld.global.f64 	%fd86, [%rd82];
	fma.rn.f64 	%fd87, %fd85, %fd86, %fd84;
	ld.global.f64 	%fd88, [%rd66+56];
	ld.global.u32 	%r57, [%rd68+28];
	mul.wide.u32 	%rd83, %r57, 8;
	add.s64 	%rd84, %rd3, %rd83;
	ld.global.f64 	%fd89, [%rd84];
	fma.rn.f64 	%fd119, %fd88, %fd89, %fd87;
	add.s32 	%r70, %r70, 8;
$L__BB3_10:
	and.b32  	%r21, %r11, 7;
	setp.eq.s32 	%p10, %r21, 0;
	@%p10 bra 	$L__BB3_17;
	and.b32  	%r22, %r11, 3;
	setp.lt.u32 	%p11, %r21, 4;
	@%p11 bra 	$L__BB3_13;
	mul.wide.u32 	%rd85, %r70, 8;
	add.s64 	%rd86, %rd2, %rd85;
	ld.global.f64 	%fd91, [%rd86];
	mul.wide.u32 	%rd87, %r70, 4;
	add.s64 	%rd88, %rd1, %rd87;
	ld.global.u32 	%r58, [%rd88];
	mul.wide.u32 	%rd89, %r58, 8;
	add.s64 	%rd90, %rd3, %rd89;
	ld.global.f64 	%fd92, [%rd90];
	fma.rn.f64 	%fd93, %fd91, %fd92, %fd119;
	ld.global.f64 	%fd94, [%rd86+8];
	ld.global.u32 	%r59, [%rd88+4];
	mul.wide.u32 	%rd91, %r59, 8;
	add.s64 	%rd92, %rd3, %rd91;
	ld.global.f64 	%fd95, [%rd92];
	fma.rn.f64 	%fd96, %fd94, %fd95, %fd93;
	ld.global.f64 	%fd97, [%rd86+16];
	ld.global.u32 	%r60, [%rd88+8];
	mul.wide.u32 	%rd93, %r60, 8;
	add.s64 	%rd94, %rd3, %rd93;
	ld.global.f64 	%fd98, [%rd94];
	fma.rn.f64 	%fd99, %fd97, %fd98, %fd96;
	ld.global.f64 	%fd100, [%rd86+24];
	ld.global.u32 	%r61, [%rd88+12];
	mul.wide.u32 	%rd95, %r61, 8;
	add.s64 	%rd96, %rd3, %rd95;
	ld.global.f64 	%fd101, [%rd96];
	fma.rn.f64 	%fd119, %fd100, %fd101, %fd99;
	add.s32 	%r70, %r70, 4;
$L__BB3_13:
	setp.eq.s32 	%p12, %r22, 0;
	@%p12 bra 	$L__BB3_17;
	mul.wide.u32 	%rd97, %r70, 8;
	add.s64 	%rd11, %rd2, %rd97;
	ld.global.f64 	%fd102, [%rd11];
	mul.wide.u32 	%rd98, %r70, 4;
	add.s64 	%rd12, %rd1, %rd98;
	ld.global.u32 	%r62, [%rd12];
	mul.wide.u32 	%rd99, %r62, 8;
	add.s64 	%rd100, %rd3, %rd99;
	ld.global.f64 	%fd103, [%rd100];
	fma.rn.f64 	%fd119, %fd102, %fd103, %fd119;
	setp.eq.s32 	%p13, %r22, 1;
	@%p13 bra 	$L__BB3_17;
	ld.global.f64 	%fd104, [%rd11+8];
	ld.global.u32 	%r63, [%rd12+4];
	mul.wide.u32 	%rd101, %r63, 8;
	add.s64 	%rd102, %rd3, %rd101;
	ld.global.f64 	%fd105, [%rd102];
	fma.rn.f64 	%fd119, %fd104, %fd105, %fd119;
	setp.eq.s32 	%p14, %r22, 2;
	@%p14 bra 	$L__BB3_17;
	ld.global.f64 	%fd106, [%rd11+16];
	ld.global.u32 	%r64, [%rd12+8];
	mul.wide.u32 	%rd103, %r64, 8;
	add.s64 	%rd104, %rd3, %rd103;
	ld.global.f64 	%fd107, [%rd104];
	fma.rn.f64 	%fd119, %fd106, %fd107, %fd119;
$L__BB3_17:
	mul.wide.u32 	%rd105, %r6, 8;
	add.s64 	%rd106, %rd3, %rd105;
	ld.global.f64 	%fd108, [%rd106];
	sub.f64 	%fd109, %fd108, %fd119;
	st.global.f64 	[%rd106], %fd109;
	add.s32 	%r65, %r8, -1;
	setp.eq.s16 	%p15, %rs1, 0;
	selp.b32 	%r66, %r7, %r65, %p15;
	mul.wide.u32 	%rd107, %r66, 8;
	add.s64 	%rd108, %rd2, %rd107;
	ld.global.f64 	%fd110, [%rd108];
	div.rn.f64 	%fd111, %fd109, %fd110;
	st.global.f64 	[%rd106], %fd111;
$L__BB3_18:
	bar.sync 	0;
	setp.ne.s32 	%p16, %r67, %r26;
	@%p16 bra 	$L__BB3_2;
$L__BB3_19:
	ret;

}


// ===== COMPILED SASS (sm_100) =====

	.target	sm_100

	.elftype	@"ET_EXEC"


//--------------------- .note.nv.tkinfo           --------------------------
	.section	.note.nv.tkinfo,"",@"SHT_NOTE"
	.sectionflags	@"SHF_NOTE_NV_TKINFO"
	.tkinfo
        /*0018*/ 	.word	0x00000002
        /*0030*/ 	.string	""
        /*0030*/ 	.string	"ptxas"
        /*0030*/ 	.string	"Cuda compilation tools, release 13.0, V13.0.88"
        /*0030*/ 	.string	"Build cuda_13.0.r13.0/compiler.36424714_0"
        /*0030*/ 	.string	"-arch sm_100 -m 64 "



//--------------------- .note.nv.cuinfo           --------------------------
	.section	.note.nv.cuinfo,"",@"SHT_NOTE"
	.sectionflags	@"SHF_NOTE_NV_CUINFO"
        /*0018*/ 	.short	0x0002
        /*001a*/ 	.short	0x0064
        /*001c*/ 	.short	0x0082
	.zero		2


//--------------------- .nv.info                  --------------------------
	.section	.nv.info,"",@"SHT_CUDA_INFO"
	.align	4


	//----- nvinfo : EIATTR_REGCOUNT
	.align		4
        /*0000*/ 	.byte	0x04, 0x2f
        /*0002*/ 	.short	(.L_1 - .L_0)
	.align		4
.L_0:
        /*0004*/ 	.word	index@(solve_row_multiblock_float)
        /*0008*/ 	.word	0x00000020


	//----- nvinfo : EIATTR_FRAME_SIZE
	.align		4
.L_1:
        /*000c*/ 	.byte	0x04, 0x11
        /*000e*/ 	.short	(.L_3 - .L_2)
	.align		4
.L_2:
        /*0010*/ 	.word	index@($__internal_3_$__cuda_sm3x_div_rn_noftz_f32_slowpath)
        /*0014*/ 	.word	0x00000000


	//----- nvinfo : EIATTR_FRAME_SIZE
	.align		4
.L_3:
        /*0018*/ 	.byte	0x04, 0x11
        /*001a*/ 	.short	(.L_5 - .L_4)
	.align		4
.L_4:
        /*001c*/ 	.word	index@(solve_row_multiblock_float)
        /*0020*/ 	.word	0x00000000


	//----- nvinfo : EIATTR_REGCOUNT
	.align		4
.L_5:
        /*0024*/ 	.byte	0x04, 0x2f
        /*0026*/ 	.short	(.L_7 - .L_6)
	.align		4
.L_6:
        /*0028*/ 	.word	index@(solve_row_multiblock_double)
        /*002c*/ 	.word	0x00000020


	//----- nvinfo : EIATTR_FRAME_SIZE
	.align		4
.L_7:
        /*0030*/ 	.byte	0x04, 0x11
        /*0032*/ 	.short	(.L_9 - .L_8)
	.align		4
.L_8:
        /*0034*/ 	.word	index@($__internal_2_$__cuda_sm20_div_rn_f64_full)
        /*0038*/ 	.word	0x00000000


	//----- nvinfo : EIATTR_FRAME_SIZE
	.align		4
.L_9:
        /*003c*/ 	.byte	0x04, 0x11
        /*003e*/ 	.short	(.L_11 - .L_10)
	.align		4
.L_10:
        /*0040*/ 	.word	index@(solve_row_multiblock_double)
        /*0044*/ 	.word	0x00000000


	//----- nvinfo : EIATTR_REGCOUNT
	.align		4
.L_11:
        /*0048*/ 	.byte	0x04, 0x2f
        /*004a*/ 	.short	(.L_13 - .L_12)
	.align		4
.L_12:
        /*004c*/ 	.word	index@(solve_chain_float)
        /*0050*/ 	.word	0x00000020


	//----- nvinfo : EIATTR_FRAME_SIZE
	.align		4
.L_13:
        /*0054*/ 	.byte	0x04, 0x11
        /*0056*/ 	.short	(.L_15 - .L_14)
	.align		4
.L_14:
        /*0058*/ 	.word	index@($__internal_1_$__cuda_sm3x_div_rn_noftz_f32_slowpath)
        /*005c*/ 	.word	0x00000000


	//----- nvinfo : EIATTR_FRAME_SIZE
	.align		4
.L_15:
        /*0060*/ 	.byte	0x04, 0x11
        /*0062*/ 	.short	(.L_17 - .L_16)
	.align		4
.L_16:
        /*0064*/ 	.word	index@(solve_chain_float)
        /*0068*/ 	.word	0x00000000


	//----- nvinfo : EIATTR_REGCOUNT
	.align		4
.L_17:
        /*006c*/ 	.byte	0x04, 0x2f
        /*006e*/ 	.short	(.L_19 - .L_18)
	.align		4
.L_18:
        /*0070*/ 	.word	index@(solve_chain_double)
        /*0074*/ 	.word	0x00000020


	//----- nvinfo : EIATTR_FRAME_SIZE
	.align		4
.L_19:
        /*0078*/ 	.byte	0x04, 0x11
        /*007a*/ 	.short	(.L_21 - .L_20)
	.align		4
.L_20:
        /*007c*/ 	.word	index@($__internal_0_$__cuda_sm20_div_rn_f64_full)
        /*0080*/ 	.word	0x00000000


	//----- nvinfo : EIATTR_FRAME_SIZE
	.align		4
.L_21:
        /*0084*/ 	.byte	0x04, 0x11
        /*0086*/ 	.short	(.L_23 - .L_22)
	.align		4
.L_22:
        /*0088*/ 	.word	index@(solve_chain_double)
        /*008c*/ 	.word	0x00000000


	//----- nvinfo : EIATTR_MIN_STACK_SIZE
	.align		4
.L_23:
        /*0090*/ 	.byte	0x04, 0x12
        /*0092*/ 	.short	(.L_25 - .L_24)
	.align		4
.L_24:
        /*0094*/ 	.word	index@(solve_chain_double)
        /*0098*/ 	.word	0x00000000


	//----- nvinfo : EIATTR_MIN_STACK_SIZE
	.align		4
.L_25:
        /*009c*/ 	.byte	0x04, 0x12
        /*009e*/ 	.short	(.L_27 - .L_26)
	.align		4
.L_26:
        /*00a0*/ 	.word	index@(solve_chain_float)
        /*00a4*/ 	.word	0x00000000


	//----- nvinfo : EIATTR_MIN_STACK_SIZE
	.align		4
.L_27:
        /*00a8*/ 	.byte	0x04, 0x12
        /*00aa*/ 	.short	(.L_29 - .L_28)
	.align		4
.L_28:
        /*00ac*/ 	.word	index@(solve_row_multiblock_double)
        /*00b0*/ 	.word	0x00000000


	//----- nvinfo : EIATTR_MIN_STACK_SIZE
	.align		4
.L_29:
        /*00b4*/ 	.byte	0x04, 0x12
        /*00b6*/ 	.short	(.L_31 - .L_30)
	.align		4
.L_30:
        /*00b8*/ 	.word	index@(solve_row_multiblock_float)
        /*00bc*/ 	.word	0x00000000
.L_31:


//--------------------- .nv.compat                --------------------------
	.section	.nv.compat,"",@"SHT_CUDA_COMPAT_INFO"
	.align	4
        /*0000*/ 	.byte	0x02, 0x09, 0x00, 0x00, 0x02, 0x02, 0x01, 0x00, 0x02, 0x05, 0x05, 0x00, 0x03, 0x07, 0x01, 0x01
        /*0010*/ 	.byte	0x02, 0x03, 0x00, 0x00, 0x02, 0x06, 0x01, 0x00, 0x04, 0x0b, 0x08, 0x00, 0x01, 0x00, 0x00, 0x00
        /*0020*/ 	.byte	0x00, 0x00, 0x00, 0x00


//--------------------- .nv.info.solve_chain_double --------------------------
	.section	.nv.info.solve_chain_double,"",@"SHT_CUDA_INFO"
	.sectionflags	@""
	.align	4


	//----- nvinfo : EIATTR_CUDA_API_VERSION
	.align		4
        /*0000*/ 	.byte	0x04, 0x37
        /*0002*/ 	.short	(.L_33 - .L_32)
.L_32:
        /*0004*/ 	.word	0x00000082


	//----- nvinfo : EIATTR_KPARAM_INFO
	.align		4
.L_33:
        /*0008*/ 	.byte	0x04, 0x17
        /*000a*/ 	.short	(.L_35 - .L_34)
.L_34:
        /*000c*/ 	.word	0x00000000
        /*0010*/ 	.short	0x0009
        /*0012*/ 	.short	0x0040
        /*0014*/ 	.byte	0x00, 0xf0, 0x05, 0x00


	//----- nvinfo : EIATTR_KPARAM_INFO
	.align		4
.L_35:
        /*0018*/ 	.byte	0x04, 0x17
        /*001a*/ 	.short	(.L_37 - .L_36)
.L_36:
        /*001c*/ 	.word	0x00000000
        /*0020*/ 	.short	0x0008
        /*0022*/ 	.short	0x0038
        /*0024*/ 	.byte	0x00, 0xf5, 0x21, 0x00


	//----- nvinfo : EIATTR_KPARAM_INFO
	.align		4
.L_37:
        /*0028*/ 	.byte	0x04, 0x17
        /*002a*/ 	.short	(.L_39 - .L_38)
.L_38:
        /*002c*/ 	.word	0x00000000
        /*0030*/ 	.short	0x0007
        /*0032*/ 	.short	0x0030
        /*0034*/ 	.byte	0x00, 0xf5, 0x21, 0x00


	//----- nvinfo : EIATTR_KPARAM_INFO
	.align		4
.L_39:
        /*0038*/ 	.byte	0x04, 0x17
        /*003a*/ 	.short	(.L_41 - .L_40)
.L_40:
        /*003c*/ 	.word	0x00000000
        /*0040*/ 	.short	0x0006
        /*0042*/ 	.short	0x0028
        /*0044*/ 	.byte	0x00, 0xf5, 0x21, 0x00


	//----- nvinfo : EIATTR_KPARAM_INFO
	.align		4
.L_41:
        /*0048*/ 	.byte	0x04, 0x17
        /*004a*/ 	.short	(.L_43 - .L_42)
.L_42:
        /*004c*/ 	.word	0x00000000
        /*0050*/ 	.short	0x0005
        /*0052*/ 	.short	0x0020
        /*0054*/ 	.byte	0x00, 0xf5, 0x21, 0x00


	//----- nvinfo : EIATTR_KPARAM_INFO
	.align		4
.L_43:
        /*0058*/ 	.byte	0x04, 0x17
        /*005a*/ 	.short	(.L_45 - .L_44)
.L_44:
        /*005c*/ 	.word	0x00000000
        /*0060*/ 	.short	0x0004
        /*0062*/ 	.short	0x0018
        /*0064*/ 	.byte	0x00, 0xf5, 0x21, 0x00


	//----- nvinfo : EIATTR_KPARAM_INFO
	.align		4
.L_45:
        /*0068*/ 	.byte	0x04, 0x17
        /*006a*/ 	.short	(.L_47 - .L_46)
.L_46:
        /*006c*/ 	.word	0x00000000
        /*0070*/ 	.short	0x0003
        /*0072*/ 	.short	0x0010
        /*0074*/ 	.byte	0x00, 0xf5, 0x21, 0x00


	//----- nvinfo : EIATTR_KPARAM_INFO
	.align		4
.L_47:
        /*0078*/ 	.byte	0x04, 0x17
        /*007a*/ 	.short	(.L_49 - .L_48)
.L_48:
        /*007c*/ 	.word	0x00000000
        /*0080*/ 	.short	0x0002
        /*0082*/ 	.short	0x0008
        /*0084*/ 	.byte	0x00, 0xf5, 0x21, 0x00


	//----- nvinfo : EIATTR_KPARAM_INFO
	.align		4
.L_49:
        /*0088*/ 	.byte	0x04, 0x17
        /*008a*/ 	.short	(.L_51 - .L_50)
.L_50:
        /*008c*/ 	.word	0x00000000
        /*0090*/ 	.short	0x0001
        /*0092*/ 	.short	0x0004
        /*0094*/ 	.byte	0x00, 0xf0, 0x11, 0x00


	//----- nvinfo : EIATTR_KPARAM_INFO
	.align		4
.L_51:
        /*0098*/ 	.byte	0x04, 0x17
        /*009a*/ 	.short	(.L_53 - .L_52)
.L_52:
        /*009c*/ 	.word	0x00000000
        /*00a0*/ 	.short	0x0000
        /*00a2*/ 	.short	0x0000
        /*00a4*/ 	.byte	0x00, 0xf0, 0x11, 0x00


	//----- nvinfo : EIATTR_SPARSE_MMA_MASK
	.align		4
.L_53:
        /*00a8*/ 	.byte	0x03, 0x50
        /*00aa*/ 	.short	0x0000


	//----- nvinfo : EIATTR_MAXREG_COUNT
	.align		4
        /*00ac*/ 	.byte	0x03, 0x1b
        /*00ae*/ 	.short	0x00ff


	//----- nvinfo : EIATTR_NUM_BARRIERS
	.align		4
        /*00b0*/ 	.byte	0x02, 0x4c
        /*00b2*/ 	.byte	0x01
	.zero		1


	//----- nvinfo : EIATTR_MERCURY_ISA_VERSION
	.align		4
        /*00b4*/ 	.byte	0x03, 0x5f
        /*00b6*/ 	.short	0x0101


	//----- nvinfo : EIATTR_VRC_CTA_INIT_COUNT
	.align		4
        /*00b8*/ 	.byte	0x02, 0x4a
	.zero		1
	.zero		1


	//----- nvinfo : EIATTR_EXIT_INSTR_OFFSETS
	.align		4
        /*00bc*/ 	.byte	0x04, 0x1c
        /*00be*/ 	.short	(.L_55 - .L_54)


	//   ....[0]....
.L_54:
        /*00c0*/ 	.word	0x00000030


	//   ....[1]....
        /*00c4*/ 	.word	0x00001280


	//----- nvinfo : EIATTR_CRS_STACK_SIZE
	.align		4
.L_55:
        /*00c8*/ 	.byte	0x04, 0x1e
        /*00ca*/ 	.short	(.L_57 - .L_56)
.L_56:
        /*00cc*/ 	.word	0x00000000


	//----- nvinfo : EIATTR_CBANK_PARAM_SIZE
	.align		4
.L_57:
        /*00d0*/ 	.byte	0x03, 0x19
        /*00d2*/ 	.short	0x0041


	//----- nvinfo : EIATTR_PARAM_CBANK
	.align		4
        /*00d4*/ 	.byte	0x04, 0x0a
        /*00d6*/ 	.short	(.L_59 - .L_58)
	.align		4
.L_58:
        /*00d8*/ 	.word	index@(.nv.constant0.solve_chain_double)
        /*00dc*/ 	.short	0x0380
        /*00de*/ 	.short	0x0041


	//----- nvinfo : EIATTR_SW_WAR
	.align		4
.L_59:
        /*00e0*/ 	.byte	0x04, 0x36
        /*00e2*/ 	.short	(.L_61 - .L_60)
.L_60:
        /*00e4*/ 	.word	0x00000008
.L_61:


//--------------------- .nv.info.solve_chain_float --------------------------
	.section	.nv.info.solve_chain_float,"",@"SHT_CUDA_INFO"
	.sectionflags	@""
	.align	4


	//----- nvinfo : EIATTR_CUDA_API_VERSION
	.align		4
        /*0000*/ 	.byte	0x04, 0x37
        /*0002*/ 	.short	(.L_63 - .L_62)
.L_62:
        /*0004*/ 	.word	0x00000082


	//----- nvinfo : EIATTR_KPARAM_INFO
	.align		4
.L_63:
        /*0008*/ 	.byte	0x04, 0x17
        /*000a*/ 	.short	(.L_65 - .L_64)
.L_64:
        /*000c*/ 	.word	0x00000000
        /*0010*/ 	.short	0x0009
        /*0012*/ 	.short	0x0040
        /*0014*/ 	.byte	0x00, 0xf0, 0x05, 0x00


	//----- nvinfo : EIATTR_KPARAM_INFO
	.align		4
.L_65:
        /*0018*/ 	.byte	0x04, 0x17
        /*001a*/ 	.short	(.L_67 - .L_66)
.L_66:
        /*001c*/ 	.word	0x00000000
        /*0020*/ 	.short	0x0008
        /*0022*/ 	.short	0x0038
        /*0024*/ 	.byte	0x00, 0xf5, 0x21, 0x00


	//----- nvinfo : EIATTR_KPARAM_INFO
	.align		4
.L_67:
        /*0028*/ 	.byte	0x04, 0x17
        /*002a*/ 	.short	(.L_69 - .L_68)
.L_68:
        /*002c*/ 	.word	0x00000000
        /*0030*/ 	.short	0x0007
        /*0032*/ 	.short	0x0030
        /*0034*/ 	.byte	0x00, 0xf5, 0x21, 0x00


	//----- nvinfo : EIATTR_KPARAM_INFO
	.align		4
.L_69:
        /*0038*/ 	.byte	0x04, 0x17
        /*003a*/ 	.short	(.L_71 - .L_70)
.L_70:
        /*003c*/ 	.word	0x00000000
        /*0040*/ 	.short	0x0006
        /*0042*/ 	.short	0x0028
        /*0044*/ 	.byte	0x00, 0xf5, 0x21, 0x00


	//----- nvinfo : EIATTR_KPARAM_INFO
	.align		4
.L_71:
        /*0048*/ 	.byte	0x04, 0x17
        /*004a*/ 	.short	(.L_73 - .L_72)
.L_72:
        /*004c*/ 	.word	0x00000000
        /*0050*/ 	.short	0x0005
        /*0052*/ 	.short	0x0020
        /*0054*/ 	.byte	0x00, 0xf5, 0x21, 0x00


	//----- nvinfo : EIATTR_KPARAM_INFO
	.align		4
.L_73:
        /*0058*/ 	.byte	0x04, 0x17
        /*005a*/ 	.short	(.L_75 - .L_74)
.L_74:
        /*005c*/ 	.word	0x00000000
        /*0060*/ 	.short	0x0004
        /*0062*/ 	.short	0x0018
        /*0064*/ 	.byte	0x00, 0xf5, 0x21, 0x00


	//----- nvinfo : EIATTR_KPARAM_INFO
	.align		4
.L_75:
        /*0068*/ 	.byte	0x04, 0x17
        /*006a*/ 	.short	(.L_77 - .L_76)
.L_76:
        /*006c*/ 	.word	0x00000000
        /*0070*/ 	.short	0x0003
        /*0072*/ 	.short	0x0010
        /*0074*/ 	.byte	0x00, 0xf5, 0x21, 0x00


	//----- nvinfo : EIATTR_KPARAM_INFO
	.align		4
.L_77:
        /*0078*/ 	.byte	0x04, 0x17
        /*007a*/ 	.short	(.L_79 - .L_78)
.L_78:
        /*007c*/ 	.word	0x00000000
        /*0080*/ 	.short	0x0002
        /*0082*/ 	.short	0x0008
        /*0084*/ 	.byte	0x00, 0xf5, 0x21, 0x00


	//----- nvinfo : EIATTR_KPARAM_INFO
	.align		4
.L_79:
        /*0088*/ 	.byte	0x04, 0x17
        /*008a*/ 	.short	(.L_81 - .L_80)
.L_80:
        /*008c*/ 	.word	0x00000000
        /*0090*/ 	.short	0x0001
        /*0092*/ 	.short	0x0004
        /*0094*/ 	.byte	0x00, 0xf0, 0x11, 0x00


	//----- nvinfo : EIATTR_KPARAM_INFO
	.align		4
.L_81:
        /*0098*/ 	.byte	0x04, 0x17
        /*009a*/ 	.short	(.L_83 - .L_82)
.L_82:
        /*009c*/ 	.word	0x00000000
        /*00a0*/ 	.short	0x0000
        /*00a2*/ 	.short	0x0000
        /*00a4*/ 	.byte	0x00, 0xf0, 0x11, 0x00


	//----- nvinfo : EIATTR_SPARSE_MMA_MASK
	.align		4
.L_83:
        /*00a8*/ 	.byte	0x03, 0x50
        /*00aa*/ 	.short	0x0000


	//----- nvinfo : EIATTR_MAXREG_COUNT
	.align		4
        /*00ac*/ 	.byte	0x03, 0x1b
        /*00ae*/ 	.short	0x00ff


	//----- nvinfo : EIATTR_NUM_BARRIERS
	.align		4
        /*00b0*/ 	.byte	0x02, 0x4c
        /*00b2*/ 	.byte	0x01
	.zero		1


	//----- nvinfo : EIATTR_MERCURY_ISA_VERSION
	.align		4
        /*00b4*/ 	.byte	0x03, 0x5f
        /*00b6*/ 	.short	0x0101


	//----- nvinfo : EIATTR_VRC_CTA_INIT_COUNT
	.align		4
        /*00b8*/ 	.byte	0x02, 0x4a
	.zero		1
	.zero		1


	//----- nvinfo : EIATTR_EXIT_INSTR_OFFSETS
	.align		4
        /*00bc*/ 	.byte	0x04, 0x1c
        /*00be*/ 	.short	(.L_85 - .L_84)


	//   ....[0]....
.L_84:
        /*00c0*/ 	.word	0x00000030


	//   ....[1]....
        /*00c4*/ 	.word	0x00001230


	//----- nvinfo : EIATTR_CRS_STACK_SIZE
	.align		4
.L_85:
        /*00c8*/ 	.byte	0x04, 0x1e
        /*00ca*/ 	.short	(.L_87 - .L_86)
.L_86:
        /*00cc*/ 	.word	0x00000000


	//----- nvinfo : EIATTR_CBANK_PARAM_SIZE
	.align		4
.L_87:
        /*00d0*/ 	.byte	0x03, 0x19
        /*00d2*/ 	.short	0x0041


	//----- nvinfo : EIATTR_PARAM_CBANK
	.align		4
        /*00d4*/ 	.byte	0x04, 0x0a
        /*00d6*/ 	.short	(.L_89 - .L_88)
	.align		4
.L_88:
        /*00d8*/ 	.word	index@(.nv.constant0.solve_chain_float)
        /*00dc*/ 	.short	0x0380
        /*00de*/ 	.short	0x0041


	//----- nvinfo : EIATTR_SW_WAR
	.align		4
.L_89:
        /*00e0*/ 	.byte	0x04, 0x36
        /*00e2*/ 	.short	(.L_91 - .L_90)
.L_90:
        /*00e4*/ 	.word	0x00000008
.L_91:


//--------------------- .nv.info.solve_row_multiblock_double --------------------------
	.section	.nv.info.solve_row_multiblock_double,"",@"SHT_CUDA_INFO"
	.sectionflags	@""
	.align	4


	//----- nvinfo : EIATTR_CUDA_API_VERSION
	.align		4
        /*0000*/ 	.byte	0x04, 0x37
        /*0002*/ 	.short	(.L_93 - .L_92)
.L_92:
        /*0004*/ 	.word	0x00000082


	//----- nvinfo : EIATTR_KPARAM_INFO
	.align		4
.L_93:
        /*0008*/ 	.byte	0x04, 0x17
        /*000a*/ 	.short	(.L_95 - .L_94)
.L_94:
        /*000c*/ 	.word	0x00000000
        /*0010*/ 	.short	0x0008
        /*0012*/ 	.short	0x0040
        /*0014*/ 	.byte	0x00, 0xf0, 0x05, 0x00


	//----- nvinfo : EIATTR_KPARAM_INFO
	.align		4
.L_95:
        /*0018*/ 	.byte	0x04, 0x17
        /*001a*/ 	.short	(.L_97 - .L_96)
.L_96:
        /*001c*/ 	.word	0x00000000
        /*0020*/ 	.short	0x0007
        /*0022*/ 	.short	0x0038
        /*0024*/ 	.byte	0x00, 0xf5, 0x21, 0x00


	//----- nvinfo : EIATTR_KPARAM_INFO
	.align		4
.L_97:
        /*0028*/ 	.byte	0x04, 0x17
        /*002a*/ 	.short	(.L_99 - .L_98)
.L_98:
        /*002c*/ 	.word	0x00000000
        /*0030*/ 	.short	0x0006
        /*0032*/ 	.short	0x0030
        /*0034*/ 	.byte	0x00, 0xf5, 0x21, 0x00


	//----- nvinfo : EIATTR_KPARAM_INFO
	.align		4
.L_99:
        /*0038*/ 	.byte	0x04, 0x17
        /*003a*/ 	.short	(.L_101 - .L_100)
.L_100:
        /*003c*/ 	.word	0x00000000
        /*0040*/ 	.short	0x0005
        /*0042*/ 	.short	0x0028
        /*0044*/ 	.byte	0x00, 0xf5, 0x21, 0x00


	//----- nvinfo : EIATTR_KPARAM_INFO
	.align		4
.L_101:
        /*0048*/ 	.byte	0x04, 0x17
        /*004a*/ 	.short	(.L_103 - .L_102)
.L_102:
        /*004c*/ 	.word	0x00000000
        /*0050*/ 	.short	0x0004
        /*0052*/ 	.short	0x0020
        /*0054*/ 	.byte	0x00, 0xf5, 0x21, 0x00


	//----- nvinfo : EIATTR_KPARAM_INFO
	.align		4
.L_103:
        /*0058*/ 	.byte	0x04, 0x17
        /*005a*/ 	.short	(.L_105 - .L_104)
.L_104:
        /*005c*/ 	.word	0x00000000
        /*0060*/ 	.short	0x0003
        /*0062*/ 	.short	0x0018
        /*0064*/ 	.byte	0x00, 0xf5, 0x21, 0x00


	//----- nvinfo : EIATTR_KPARAM_INFO
	.align		4
.L_105:
        /*0068*/ 	.byte	0x04, 0x17
        /*006a*/ 	.short	(.L_107 - .L_106)
.L_106:
        /*006c*/ 	.word	0x00000000
        /*0070*/ 	.short	0x0002
        /*0072*/ 	.short	0x0010
        /*0074*/ 	.byte	0x00, 0xf5, 0x21, 0x00


	//----- nvinfo : EIATTR_KPARAM_INFO
	.align		4
.L_107:
        /*0078*/ 	.byte	0x04, 0x17
        /*007a*/ 	.short	(.L_109 - .L_108)
.L_108:
        /*007c*/ 	.word	0x00000000
        /*0080*/ 	.short	0x0001
        /*0082*/ 	.short	0x0008
        /*0084*/ 	.byte	0x00, 0xf5, 0x21, 0x00


	//----- nvinfo : EIATTR_KPARAM_INFO
	.align		4
.L_109:
        /*0088*/ 	.byte	0x04, 0x17
        /*008a*/ 	.short	(.L_111 - .L_110)
.L_110:
        /*008c*/ 	.word	0x00000000
        /*0090*/ 	.short	0x0000
        /*0092*/ 	.short	0x0000
        /*0094*/ 	.byte	0x00, 0xf0, 0x11, 0x00


	//----- nvinfo : EIATTR_SPARSE_MMA_MASK
	.align		4
.L_111:
        /*0098*/ 	.byte	0x03, 0x50
        /*009a*/ 	.short	0x0000


	//----- nvinfo : EIATTR_MAXREG_COUNT
	.align		4
        /*009c*/ 	.byte	0x03, 0x1b
        /*009e*/ 	.short	0x00ff


	//----- nvinfo : EIATTR_MERCURY_ISA_VERSION
	.align		4
        /*00a0*/ 	.byte	0x03, 0x5f
        /*00a2*/ 	.short	0x0101


	//----- nvinfo : EIATTR_VRC_CTA_INIT_COUNT
	.align		4
        /*00a4*/ 	.byte	0x02, 0x4a
	.zero		1
	.zero		1


	//----- nvinfo : EIATTR_EXIT_INSTR_OFFSETS
	.align		4
        /*00a8*/ 	.byte	0x04, 0x1c
        /*00aa*/ 	.short	(.L_113 - .L_112)


	//   ....[0]....
.L_112:
        /*00ac*/ 	.word	0x000000f0


	//   ....[1]....
        /*00b0*/ 	.word	0x00001230


	//----- nvinfo : EIATTR_CRS_STACK_SIZE
	.align		4
.L_113:
        /*00b4*/ 	.byte	0x04, 0x1e
        /*00b6*/ 	.short	(.L_115 - .L_114)
.L_114:
        /*00b8*/ 	.word	0x00000000


	//----- nvinfo : EIATTR_CBANK_PARAM_SIZE
	.align		4
.L_115:
        /*00bc*/ 	.byte	0x03, 0x19
        /*00be*/ 	.short	0x0041


	//----- nvinfo : EIATTR_PARAM_CBANK
	.align		4
        /*00c0*/ 	.byte	0x04, 0x0a
        /*00c2*/ 	.short	(.L_117 - .L_116)
	.align		4
.L_116:
        /*00c4*/ 	.word	index@(.nv.constant0.solve_row_multiblock_double)
        /*00c8*/ 	.short	0x0380
        /*00ca*/ 	.short	0x0041


	//----- nvinfo : EIATTR_SW_WAR
	.align		4
.L_117:
        /*00cc*/ 	.byte	0x04, 0x36
        /*00ce*/ 	.short	(.L_119 - .L_118)
.L_118:
        /*00d0*/ 	.word	0x00000008
.L_119:


//--------------------- .nv.info.solve_row_multiblock_float --------------------------
	.section	.nv.info.solve_row_multiblock_float,"",@"SHT_CUDA_INFO"
	.sectionflags	@""
	.align	4


	//----- nvinfo : EIATTR_CUDA_API_VERSION
	.align		4
        /*0000*/ 	.byte	0x04, 0x37
        /*0002*/ 	.short	(.L_121 - .L_120)
.L_120:
        /*0004*/ 	.word	0x00000082


	//----- nvinfo : EIATTR_KPARAM_INFO
	.align		4
.L_121:
        /*0008*/ 	.byte	0x04, 0x17
        /*000a*/ 	.short	(.L_123 - .L_122)
.L_122:
        /*000c*/ 	.word	0x00000000
        /*0010*/ 	.short	0x0008
        /*0012*/ 	.short	0x0040
        /*0014*/ 	.byte	0x00, 0xf0, 0x05, 0x00


	//----- nvinfo : EIATTR_KPARAM_INFO
	.align		4
.L_123:
        /*0018*/ 	.byte	0x04, 0x17
        /*001a*/ 	.short	(.L_125 - .L_124)
.L_124:
        /*001c*/ 	.word	0x00000000
        /*0020*/ 	.short	0x0007
        /*0022*/ 	.short	0x0038
        /*0024*/ 	.byte	0x00, 0xf5, 0x21, 0x00


	//----- nvinfo : EIATTR_KPARAM_INFO
	.align		4
.L_125:
        /*0028*/ 	.byte	0x04, 0x17
        /*002a*/ 	.short	(.L_127 - .L_126)
.L_126:
        /*002c*/ 	.word	0x00000000
        /*0030*/ 	.short	0x0006
        /*0032*/ 	.short	0x0030
        /*0034*/ 	.byte	0x00, 0xf5, 0x21, 0x00


	//----- nvinfo : EIATTR_KPARAM_INFO
	.align		4
.L_127:
        /*0038*/ 	.byte	0x04, 0x17
        /*003a*/ 	.short	(.L_129 - .L_128)
.L_128:
        /*003c*/ 	.word	0x00000000
        /*0040*/ 	.short	0x0005
        /*0042*/ 	.short	0x0028
        /*0044*/ 	.byte	0x00, 0xf5, 0x21, 0x00


	//----- nvinfo : EIATTR_KPARAM_INFO
	.align		4
.L_129:
        /*0048*/ 	.byte	0x04, 0x17
        /*004a*/ 	.short	(.L_131 - .L_130)
.L_130:
        /*004c*/ 	.word	0x00000000
        /*0050*/ 	.short	0x0004
        /*0052*/ 	.short	0x0020
        /*0054*/ 	.byte	0x00, 0xf5, 0x21, 0x00


	//----- nvinfo : EIATTR_KPARAM_INFO
	.align		4
.L_131:
        /*0058*/ 	.byte	0x04, 0x17
        /*005a*/ 	.short	(.L_133 - .L_132)
.L_132:
        /*005c*/ 	.word	0x00000000
        /*0060*/ 	.short	0x0003
        /*0062*/ 	.short	0x0018
        /*0064*/ 	.byte	0x00, 0xf5, 0x21, 0x00


	//----- nvinfo : EIATTR_KPARAM_INFO
	.align		4
.L_133:
        /*0068*/ 	.byte	0x04, 0x17
        /*006a*/ 	.short	(.L_135 - .L_134)
.L_134:
        /*006c*/ 	.word	0x00000000
        /*0070*/ 	.short	0x0002
        /*0072*/ 	.short	0x0010
        /*0074*/ 	.byte	0x00, 0xf5, 0x21, 0x00


	//----- nvinfo : EIATTR_KPARAM_INFO
	.align		4
.L_135:
        /*0078*/ 	.byte	0x04, 0x17
        /*007a*/ 	.short	(.L_137 - .L_136)
.L_136:
        /*007c*/ 	.word	0x00000000
        /*0080*/ 	.short	0x0001
        /*0082*/ 	.short	0x0008
        /*0084*/ 	.byte	0x00, 0xf5, 0x21, 0x00


	//----- nvinfo : EIATTR_KPARAM_INFO
	.align		4
.L_137:
        /*0088*/ 	.byte	0x04, 0x17
        /*008a*/ 	.short	(.L_139 - .L_138)
.L_138:
        /*008c*/ 	.word	0x00000000
        /*0090*/ 	.short	0x0000
        /*0092*/ 	.short	0x0000
        /*0094*/ 	.byte	0x00, 0xf0, 0x11, 0x00


	//----- nvinfo : EIATTR_SPARSE_MMA_MASK
	.align		4
.L_139:
        /*0098*/ 	.byte	0x03, 0x50
        /*009a*/ 	.short	0x0000


	//----- nvinfo : EIATTR_MAXREG_COUNT
	.align		4
        /*009c*/ 	.byte	0x03, 0x1b
        /*009e*/ 	.short	0x00ff


	//----- nvinfo : EIATTR_MERCURY_ISA_VERSION
	.align		4
        /*00a0*/ 	.byte	0x03, 0x5f
        /*00a2*/ 	.short	0x0101


	//----- nvinfo : EIATTR_VRC_CTA_INIT_COUNT
	.align		4
        /*00a4*/ 	.byte	0x02, 0x4a
	.zero		1
	.zero		1


	//----- nvinfo : EIATTR_EXIT_INSTR_OFFSETS
	.align		4
        /*00a8*/ 	.byte	0x04, 0x1c
        /*00aa*/ 	.short	(.L_141 - .L_140)


	//   ....[0]....
.L_140:
        /*00ac*/ 	.word	0x000000f0


	//   ....[1]....
        /*00b0*/ 	.word	0x000011b0


	//----- nvinfo : EIATTR_CRS_STACK_SIZE
	.align		4
.L_141:
        /*00b4*/ 	.byte	0x04, 0x1e
        /*00b6*/ 	.short	(.L_143 - .L_142)
.L_142:
        /*00b8*/ 	.word	0x00000000


	//----- nvinfo : EIATTR_CBANK_PARAM_SIZE
	.align		4
.L_143:
        /*00bc*/ 	.byte	0x03, 0x19
        /*00be*/ 	.short	0x0041


	//----- nvinfo : EIATTR_PARAM_CBANK
	.align		4
        /*00c0*/ 	.byte	0x04, 0x0a
        /*00c2*/ 	.short	(.L_145 - .L_144)
	.align		4
.L_144:
        /*00c4*/ 	.word	index@(.nv.constant0.solve_row_multiblock_float)
        /*00c8*/ 	.short	0x0380
        /*00ca*/ 	.short	0x0041


	//----- nvinfo : EIATTR_SW_WAR
	.align		4
.L_145:
        /*00cc*/ 	.byte	0x04, 0x36
        /*00ce*/ 	.short	(.L_147 - .L_146)
.L_146:
        /*00d0*/ 	.word	0x00000008
.L_147:


//--------------------- .nv.callgraph             --------------------------
	.section	.nv.callgraph,"",@"SHT_CUDA_CALLGRAPH"
	.align	4
	.sectionentsize	8
	.align		4
        /*0000*/ 	.word	0x00000000
	.align		4
        /*0004*/ 	.word	0xffffffff
	.align		4
        /*0008*/ 	.word	0x00000000
	.align		4
        /*000c*/ 	.word	0xfffffffe
	.align		4
        /*0010*/ 	.word	0x00000000
	.align		4
        /*0014*/ 	.word	0xfffffffd
	.align		4
        /*0018*/ 	.word	0x00000000
	.align		4
        /*001c*/ 	.word	0xfffffffc


//--------------------- .text.solve_chain_double  --------------------------
	.section	.text.solve_chain_double,"ax",@progbits
	.align	128
        .global         solve_chain_double
        .type           solve_chain_double,@function
        .size           solve_chain_double,(.L_x_88 - solve_chain_double)
        .other          solve_chain_double,@"STO_CUDA_ENTRY STV_DEFAULT"
solve_chain_double:
.text.solve_chain_double:
[----:B------:R-:W-:Y:S08]  /*0000*/  LDC R1, c[0x0][0x37c] ;  /* 0x0000df00ff017b82 */ /* 0x000ff00000000800 */
[----:B------:R-:W0:Y:S02]  /*0010*/  LDC.64 R2, c[0x0][0x380] ;  /* 0x0000e000ff027b82 */ /* 0x000e240000000a00 */
[----:B0-----:R-:W-:-:S13]  /*0020*/  ISETP.GE.U32.AND P0, PT, R2, R3, PT ;  /* 0x000000030200720c */ /* 0x001fda0003f06070 */
[----:B------:R-:W-:Y:S05]  /*0030*/  @P0 EXIT ;  /* 0x000000000000094d */ /* 0x000fea0003800000 */
[----:B------:R-:W0:Y:S01]  /*0040*/  LDCU.U8 UR4, c[0x0][0x3c0] ;  /* 0x00007800ff0477ac */ /* 0x000e220008000000 */
[----:B------:R-:W1:Y:S01]  /*0050*/  S2R R0, SR_TID.X ;  /* 0x0000000000007919 */ /* 0x000e620000002100 */
[----:B------:R-:W2:Y:S01]  /*0060*/  LDCU UR5, c[0x0][0x380] ;  /* 0x00007000ff0577ac */ /* 0x000ea20008000800 */
[----:B------:R-:W3:Y:S01]  /*0070*/  LDCU.64 UR6, c[0x0][0x358] ;  /* 0x00006b00ff0677ac */ /* 0x000ee20008000a00 */
[----:B0-----:R-:W-:-:S04]  /*0080*/  UPRMT UR4, UR4, 0x8880, URZ ;  /* 0x0000888004047896 */ /* 0x001fc800080000ff */
[----:B------:R-:W-:Y:S01]  /*0090*/  UISETP.NE.AND UP0, UPT, UR4, URZ, UPT ;  /* 0x000000ff0400728c */ /* 0x000fe2000bf05270 */
[----:B--2---:R-:W-:Y:S01]  /*00a0*/  IMAD.U32 R2, RZ, RZ, UR5 ;  /* 0x00000005ff027e24 */ /* 0x004fe2000f8e00ff */
[----:B------:R-:W-:-:S04]  /*00b0*/  ISETP.NE.AND P1, PT, RZ, UR4, PT ;  /* 0x00000004ff007c0c */ /* 0x000fc8000bf25270 */
[----:B---3--:R-:W-:-:S13]  /*00c0*/  PLOP3.LUT P2, PT, PT, PT, UP0, 0x80, 0x8 ;  /* 0x000000000008781c */ /* 0x008fda0003f4f008 */
.L_x_13:
[----:B0-----:R-:W0:Y:S01]  /*00d0*/  LDC.64 R4, c[0x0][0x388] ;  /* 0x0000e200ff047b82 */ /* 0x001e220000000a00 */
[----:B------:R-:W2:Y:S01]  /*00e0*/  LDCU UR4, c[0x0][0x384] ;  /* 0x00007080ff0477ac */ /* 0x000ea20008000800 */
[----:B0-----:R-:W-:-:S05]  /*00f0*/  IMAD.WIDE.U32 R4, R2, 0x4, R4 ;  /* 0x0000000402047825 */ /* 0x001fca00078e0004 */
[----:B------:R-:W1:Y:S04]  /*0100*/  LDG.E R3, desc[UR6][R4.64] ;  /* 0x0000000604037981 */ /* 0x000e68000c1e1900 */
[----:B------:R-:W3:Y:S01]  /*0110*/  LDG.E R6, desc[UR6][R4.64+0x4] ;  /* 0x0000040604067981 */ /* 0x000ee2000c1e1900 */
[----:B------:R-:W-:Y:S01]  /*0120*/  VIADD R2, R2, 0x1 ;  /* 0x0000000102027836 */ /* 0x000fe20000000000 */
[----:B------:R-:W-:Y:S04]  /*0130*/  BSSY.RECONVERGENT B1, `(.L_x_0) ;  /* 0x0000112000017945 */ /* 0x000fe80003800200 */
[----:B--2---:R-:W-:Y:S01]  /*0140*/  ISETP.NE.AND P3, PT, R2, UR4, PT ;  /* 0x0000000402007c0c */ /* 0x004fe2000bf65270 */
[----:B-1----:R-:W-:-:S05]  /*0150*/  IMAD.IADD R3, R3, 0x1, R0 ;  /* 0x0000000103037824 */ /* 0x002fca00078e0200 */
[----:B---3--:R-:W-:-:S13]  /*0160*/  ISETP.GE.U32.AND P0, PT, R3, R6, PT ;  /* 0x000000060300720c */ /* 0x008fda0003f06070 */
[----:B------:R-:W-:Y:S05]  /*0170*/  @P0 BRA `(.L_x_1) ;  /* 0x0000001000340947 */ /* 0x000fea0003800000 */
[----:B------:R-:W0:Y:S08]  /*0180*/  LDC.64 R6, c[0x0][0x390] ;  /* 0x0000e400ff067b82 */ /* 0x000e300000000a00 */
[----:B------:R-:W1:Y:S01]  /*0190*/  LDC.64 R10, c[0x0][0x398] ;  /* 0x0000e600ff0a7b82 */ /* 0x000e620000000a00 */
[----:B0-----:R-:W-:-:S05]  /*01a0*/  IMAD.WIDE.U32 R6, R3, 0x4, R6 ;  /* 0x0000000403067825 */ /* 0x001fca00078e0006 */
[----:B------:R-:W2:Y:S02]  /*01b0*/  LDG.E R3, desc[UR6][R6.64] ;  /* 0x0000000606037981 */ /* 0x000ea4000c1e1900 */
[C---:B--2---:R-:W-:Y:S01]  /*01c0*/  IADD3 R5, PT, PT, R3.reuse, 0x1, RZ ;  /* 0x0000000103057810 */ /* 0x044fe20007ffe0ff */
[----:B-1----:R-:W-:-:S04]  /*01d0*/  IMAD.WIDE.U32 R8, R3, 0x4, R10 ;  /* 0x0000000403087825 */ /* 0x002fc800078e000a */
[----:B------:R-:W-:Y:S01]  /*01e0*/  IMAD.WIDE.U32 R10, R5, 0x4, R10 ;  /* 0x00000004050a7825 */ /* 0x000fe200078e000a */
[----:B------:R-:W2:Y:S04]  /*01f0*/  LDG.E R4, desc[UR6][R8.64] ;  /* 0x0000000608047981 */ /* 0x000ea8000c1e1900 */
[----:B------:R-:W3:Y:S01]  /*0200*/  LDG.E R5, desc[UR6][R10.64] ;  /* 0x000000060a057981 */ /* 0x000ee2000c1e1900 */
[----:B------:R-:W-:Y:S01]  /*0210*/  BSSY.RECONVERGENT B0, `(.L_x_2) ;  /* 0x00000e3000007945 */ /* 0x000fe20003800200 */
[----:B------:R-:W-:Y:S01]  /*0220*/  CS2R R22, SRZ ;  /* 0x0000000000167805 */ /* 0x000fe2000001ff00 */
[----:B--2---:R-:W-:Y:S02]  /*0230*/  VIADD R26, R4, 0x1 ;  /* 0x00000001041a7836 */ /* 0x004fe40000000000 */
[----:B------:R-:W-:-:S02]  /*0240*/  @P2 IMAD.MOV R26, RZ, RZ, R4 ;  /* 0x000000ffff1a2224 */ /* 0x000fc400078e0204 */
[C---:B---3--:R-:W-:Y:S01]  /*0250*/  VIADD R13, R5.reuse, 0xffffffff ;  /* 0xffffffff050d7836 */ /* 0x048fe20000000000 */
[----:B------:R-:W-:-:S04]  /*0260*/  @!P1 IADD3 R13, PT, PT, R5, RZ, RZ ;  /* 0x000000ff050d9210 */ /* 0x000fc80007ffe0ff */
[----:B------:R-:W-:-:S13]  /*0270*/  ISETP.GT.U32.AND P0, PT, R13, R26, PT ;  /* 0x0000001a0d00720c */ /* 0x000fda0003f04070 */
[----:B------:R-:W-:Y:S05]  /*0280*/  @!P0 BRA `(.L_x_3) ;  /* 0x0000000c006c8947 */ /* 0x000fea0003800000 */
[----:B------:R-:W-:Y:S01]  /*0290*/  IADD3 R6, PT, PT, R5, -0x2, -R4 ;  /* 0xfffffffe05067810 */ /* 0x000fe20007ffe804 */
[----:B------:R-:W-:Y:S01]  /*02a0*/  BSSY.RECONVERGENT B2, `(.L_x_4) ;  /* 0x000006b000027945 */ /* 0x000fe20003800200 */
[----:B------:R-:W-:Y:S01]  /*02b0*/  CS2R R22, SRZ ;  /* 0x0000000000167805 */ /* 0x000fe2000001ff00 */
[----:B------:R-:W-:Y:S01]  /*02c0*/  IMAD.IADD R24, R13, 0x1, -R26 ;  /* 0x000000010d187824 */ /* 0x000fe200078e0a1a */
[----:B------:R-:W-:-:S13]  /*02d0*/  ISETP.GE.U32.AND P0, PT, R6, 0xf, PT ;  /* 0x0000000f0600780c */ /* 0x000fda0003f06070 */
[----:B------:R-:W-:Y:S05]  /*02e0*/  @!P0 BRA `(.L_x_5) ;  /* 0x0000000400988947 */ /* 0x000fea0003800000 */
[----:B------:R-:W0:Y:S01]  /*02f0*/  LDC.64 R6, c[0x0][0x3a8] ;  /* 0x0000ea00ff067b82 */ /* 0x000e220000000a00 */
[----:B------:R-:W-:Y:S02]  /*0300*/  LOP3.LUT R25, R24, 0xfffffff0, RZ, 0xc0, !PT ;  /* 0xfffffff018197812 */ /* 0x000fe400078ec0ff */
[----:B------:R-:W-:Y:S02]  /*0310*/  CS2R R22, SRZ ;  /* 0x0000000000167805 */ /* 0x000fe4000001ff00 */
[----:B------:R-:W-:-:S03]  /*0320*/  IADD3 R25, PT, PT, -R25, RZ, RZ ;  /* 0x000000ff19197210 */ /* 0x000fc60007ffe1ff */
[----:B------:R-:W1:Y:S01]  /*0330*/  LDC.64 R8, c[0x0][0x3a0] ;  /* 0x0000e800ff087b82 */ /* 0x000e620000000a00 */
[----:B0-----:R-:W-:-:S03]  /*0340*/  IMAD.WIDE.U32 R6, R26, 0x8, R6 ;  /* 0x000000081a067825 */ /* 0x001fc600078e0006 */
[----:B------:R-:W-:Y:S01]  /*0350*/  IADD3 R10, P0, PT, R6, 0x40, RZ ;  /* 0x00000040060a7810 */ /* 0x000fe20007f1e0ff */
[----:B-1----:R-:W-:-:S04]  /*0360*/  IMAD.WIDE.U32 R8, R26, 0x4, R8 ;  /* 0x000000041a087825 */ /* 0x002fc800078e0008 */
[----:B------:R-:W-:Y:S01]  /*0370*/  IMAD.X R11, RZ, RZ, R7, P0 ;  /* 0x000000ffff0b7224 */ /* 0x000fe200000e0607 */
[----:B------:R-:W-:-:S05]  /*0380*/  IADD3 R6, P2, PT, R8, 0x20, RZ ;  /* 0x0000002008067810 */ /* 0x000fca0007f5e0ff */
[----:B------:R-:W-:-:S08]  /*0390*/  IMAD.X R7, RZ, RZ, R9, P2 ;  /* 0x000000ffff077224 */ /* 0x000fd000010e0609 */
.L_x_6:
[----:B------:R-:W2:Y:S01]  /*03a0*/  LDG.E R29, desc[UR6][R6.64+-0x20] ;  /* 0xffffe006061d7981 */ /* 0x000ea2000c1e1900 */
[----:B------:R-:W2:Y:S03]  /*03b0*/  LDC.64 R20, c[0x0][0x3b8] ;  /* 0x0000ee00ff147b82 */ /* 0x000ea60000000a00 */
[----:B------:R-:W3:Y:S01]  /*03c0*/  LDG.E R17, desc[UR6][R6.64+-0x1c] ;  /* 0xffffe40606117981 */ /* 0x000ee2000c1e1900 */
[----:B------:R-:W-:Y:S02]  /*03d0*/  IMAD.MOV.U32 R8, RZ, RZ, R10 ;  /* 0x000000ffff087224 */ /* 0x000fe400078e000a */
[----:B------:R-:W-:Y:S01]  /*03e0*/  IMAD.MOV.U32 R9, RZ, RZ, R11 ;  /* 0x000000ffff097224 */ /* 0x000fe200078e000b */
[----:B------:R-:W4:Y:S04]  /*03f0*/  LDG.E R19, desc[UR6][R6.64+-0x18] ;  /* 0xffffe80606137981 */ /* 0x000f28000c1e1900 */
[----:B------:R-:W5:Y:S04]  /*0400*/  LDG.E.64 R10, desc[UR6][R8.64+-0x40] ;  /* 0xffffc006080a7981 */ /* 0x000f68000c1e1b00 */
[----:B------:R-:W5:Y:S04]  /*0410*/  LDG.E R27, desc[UR6][R6.64+-0x14] ;  /* 0xffffec06061b7981 */ /* 0x000f68000c1e1900 */
[----:B------:R-:W5:Y:S01]  /*0420*/  LDG.E.64 R12, desc[UR6][R8.64+-0x38] ;  /* 0xffffc806080c7981 */ /* 0x000f62000c1e1b00 */
[----:B--2---:R-:W-:-:S05]  /*0430*/  IMAD.WIDE.U32 R28, R29, 0x8, R20 ;  /* 0x000000081d1c7825 */ /* 0x004fca00078e0014 */
[----:B------:R5:W2:Y:S01]  /*0440*/  LDG.E.64 R14, desc[UR6][R28.64] ;  /* 0x000000061c0e7981 */ /* 0x000aa2000c1e1b00 */
[----:B---3--:R-:W-:-:S06]  /*0450*/  IMAD.WIDE.U32 R16, R17, 0x8, R20 ;  /* 0x0000000811107825 */ /* 0x008fcc00078e0014 */
[----:B------:R-:W3:Y:S01]  /*0460*/  LDG.E.64 R16, desc[UR6][R16.64] ;  /* 0x0000000610107981 */ /* 0x000ee2000c1e1b00 */
[----:B----4-:R-:W-:-:S06]  /*0470*/  IMAD.WIDE.U32 R18, R19, 0x8, R20 ;  /* 0x0000000813127825 */ /* 0x010fcc00078e0014 */
[----:B------:R-:W4:Y:S01]  /*0480*/  LDG.E.64 R18, desc[UR6][R18.64] ;  /* 0x0000000612127981 */ /* 0x000f22000c1e1b00 */
[----:B-----5:R-:W-:-:S03]  /*0490*/  IMAD.WIDE.U32 R28, R27, 0x8, R20 ;  /* 0x000000081b1c7825 */ /* 0x020fc600078e0014 */
[----:B------:R-:W5:Y:S01]  /*04a0*/  LDG.E R27, desc[UR6][R6.64+-0xc] ;  /* 0xfffff406061b7981 */ /* 0x000f62000c1e1900 */
[----:B--2---:R-:W-:-:S03]  /*04b0*/  DFMA R14, R10, R14, R22 ;  /* 0x0000000e0a0e722b */ /* 0x004fc60000000016 */
[----:B------:R-:W4:Y:S04]  /*04c0*/  LDG.E.64 R10, desc[UR6][R8.64+-0x30] ;  /* 0xffffd006080a7981 */ /* 0x000f28000c1e1b00 */
[----:B------:R-:W2:Y:S01]  /*04d0*/  LDG.E R23, desc[UR6][R6.64+-0x10] ;  /* 0xfffff00606177981 */ /* 0x000ea2000c1e1900 */
[----:B---3--:R-:W-:-:S03]  /*04e0*/  DFMA R16, R12, R16, R14 ;  /* 0x000000100c10722b */ /* 0x008fc6000000000e */
[----:B------:R-:W3:Y:S04]  /*04f0*/  LDG.E.64 R14, desc[UR6][R28.64] ;  /* 0x000000061c0e7981 */ /* 0x000ee8000c1e1b00 */
[----:B------:R-:W3:Y:S01]  /*0500*/  LDG.E.64 R12, desc[UR6][R8.64+-0x28] ;  /* 0xffffd806080c7981 */ /* 0x000ee2000c1e1b00 */
[----:B----4-:R-:W-:-:S03]  /*0510*/  DFMA R18, R10, R18, R16 ;  /* 0x000000120a12722b */ /* 0x010fc60000000010 */
[----:B------:R-:W4:Y:S01]  /*0520*/  LDG.E.64 R10, desc[UR6][R8.64+-0x20] ;  /* 0xffffe006080a7981 */ /* 0x000f22000c1e1b00 */
[----:B--2---:R-:W-:-:S03]  /*0530*/  IMAD.WIDE.U32 R16, R23, 0x8, R20 ;  /* 0x0000000817107825 */ /* 0x004fc600078e0014 */
[----:B------:R-:W2:Y:S04]  /*0540*/  LDG.E R23, desc[UR6][R6.64+-0x8] ;  /* 0xfffff80606177981 */ /* 0x000ea8000c1e1900 */
[----:B------:R-:W4:Y:S01]  /*0550*/  LDG.E.64 R16, desc[UR6][R16.64] ;  /* 0x0000000610107981 */ /* 0x000f22000c1e1b00 */
[----:B---3--:R-:W-:Y:S01]  /*0560*/  DFMA R14, R12, R14, R18 ;  /* 0x0000000e0c0e722b */ /* 0x008fe20000000012 */
[--C-:B-----5:R-:W-:Y:S02]  /*0570*/  IMAD.WIDE.U32 R18, R27, 0x8, R20.reuse ;  /* 0x000000081b127825 */ /* 0x120fe400078e0014 */
[----:B------:R-:W3:Y:S04]  /*0580*/  LDG.E.64 R12, desc[UR6][R8.64+-0x18] ;  /* 0xffffe806080c7981 */ /* 0x000ee8000c1e1b00 */
[----:B------:R-:W5:Y:S04]  /*0590*/  LDG.E R27, desc[UR6][R6.64+-0x4] ;  /* 0xfffffc06061b7981 */ /* 0x000f68000c1e1900 */
[----:B------:R-:W3:Y:S01]  /*05a0*/  LDG.E.64 R18, desc[UR6][R18.64] ;  /* 0x0000000612127981 */ /* 0x000ee2000c1e1b00 */
[----:B--2---:R-:W-:-:S03]  /*05b0*/  IMAD.WIDE.U32 R28, R23, 0x8, R20 ;  /* 0x00000008171c7825 */ /* 0x004fc600078e0014 */
[----:B------:R-:W2:Y:S01]  /*05c0*/  LDG.E R23, desc[UR6][R6.64] ;  /* 0x0000000606177981 */ /* 0x000ea2000c1e1900 */
[----:B----4-:R-:W-:-:S03]  /*05d0*/  DFMA R16, R10, R16, R14 ;  /* 0x000000100a10722b */ /* 0x010fc6000000000e */
[----:B------:R-:W4:Y:S04]  /*05e0*/  LDG.E.64 R14, desc[UR6][R28.64] ;  /* 0x000000061c0e7981 */ /* 0x000f28000c1e1b00 */
[----:B------:R-:W4:Y:S01]  /*05f0*/  LDG.E.64 R10, desc[UR6][R8.64+-0x10] ;  /* 0xfffff006080a7981 */ /* 0x000f22000c1e1b00 */
[----:B---3--:R-:W-:Y:S01]  /*0600*/  DFMA R18, R12, R18, R16 ;  /* 0x000000120c12722b */ /* 0x008fe20000000010 */
[--C-:B-----5:R-:W-:Y:S02]  /*0610*/  IMAD.WIDE.U32 R16, R27, 0x8, R20.reuse ;  /* 0x000000081b107825 */ /* 0x120fe400078e0014 */
[----:B------:R-:W3:Y:S04]  /*0620*/  LDG.E.64 R12, desc[UR6][R8.64+-0x8] ;  /* 0xfffff806080c7981 */ /* 0x000ee8000c1e1b00 */
[----:B------:R-:W5:Y:S04]  /*0630*/  LDG.E R27, desc[UR6][R6.64+0x4] ;  /* 0x00000406061b7981 */ /* 0x000f68000c1e1900 */
[----:B------:R-:W3:Y:S01]  /*0640*/  LDG.E.64 R16, desc[UR6][R16.64] ;  /* 0x0000000610107981 */ /* 0x000ee2000c1e1b00 */
[----:B----4-:R-:W-:Y:S01]  /*0650*/  DFMA R14, R10, R14, R18 ;  /* 0x0000000e0a0e722b */ /* 0x010fe20000000012 */
[----:B--2---:R-:W-:-:S02]  /*0660*/  IMAD.WIDE.U32 R18, R23, 0x8, R20 ;  /* 0x0000000817127825 */ /* 0x004fc400078e0014 */
[----:B------:R-:W2:Y:S04]  /*0670*/  LDG.E.64 R10, desc[UR6][R8.64] ;  /* 0x00000006080a7981 */ /* 0x000ea8000c1e1b00 */
[----:B------:R-:W4:Y:S04]  /*0680*/  LDG.E R23, desc[UR6][R6.64+0x8] ;  /* 0x0000080606177981 */ /* 0x000f28000c1e1900 */
[----:B------:R-:W2:Y:S01]  /*0690*/  LDG.E.64 R18, desc[UR6][R18.64] ;  /* 0x0000000612127981 */ /* 0x000ea2000c1e1b00 */
[----:B-----5:R-:W-:-:S03]  /*06a0*/  IMAD.WIDE.U32 R28, R27, 0x8, R20 ;  /* 0x000000081b1c7825 */ /* 0x020fc600078e0014 */
[----:B------:R-:W5:Y:S01]  /*06b0*/  LDG.E R27, desc[UR6][R6.64+0xc] ;  /* 0x00000c06061b7981 */ /* 0x000f62000c1e1900 */
[----:B---3--:R-:W-:-:S03]  /*06c0*/  DFMA R16, R12, R16, R14 ;  /* 0x000000100c10722b */ /* 0x008fc6000000000e */
[----:B------:R-:W3:Y:S04]  /*06d0*/  LDG.E.64 R12, desc[UR6][R28.64] ;  /* 0x000000061c0c7981 */ /* 0x000ee8000c1e1b00 */
[----:B------:R-:W3:Y:S01]  /*06e0*/  LDG.E.64 R14, desc[UR6][R8.64+0x8] ;  /* 0x00000806080e7981 */ /* 0x000ee2000c1e1b00 */
[--C-:B----4-:R-:W-:Y:S01]  /*06f0*/  IMAD.WIDE.U32 R22, R23, 0x8, R20.reuse ;  /* 0x0000000817167825 */ /* 0x110fe200078e0014 */
[----:B--2---:R-:W-:Y:S02]  /*0700*/  DFMA R18, R10, R18, R16 ;  /* 0x000000120a12722b */ /* 0x004fe40000000010 */
[----:B------:R-:W2:Y:S04]  /*0710*/  LDG.E R17, desc[UR6][R6.64+0x10] ;  /* 0x0000100606117981 */ /* 0x000ea8000c1e1900 */
[----:B------:R-:W4:Y:S04]  /*0720*/  LDG.E.64 R22, desc[UR6][R22.64] ;  /* 0x0000000616167981 */ /* 0x000f28000c1e1b00 */
[----:B------:R-:W4:Y:S01]  /*0730*/  LDG.E.64 R10, desc[UR6][R8.64+0x10] ;  /* 0x00001006080a7981 */ /* 0x000f22000c1e1b00 */
[----:B---3--:R-:W-:Y:S01]  /*0740*/  DFMA R12, R14, R12, R18 ;  /* 0x0000000c0e0c722b */ /* 0x008fe20000000012 */
[----:B-----5:R-:W-:-:S02]  /*0750*/  IMAD.WIDE.U32 R18, R27, 0x8, R20 ;  /* 0x000000081b127825 */ /* 0x020fc400078e0014 */
        /* <DEDUP_REMOVED lines=8> */
[----:B---3--:R-:W-:-:S03]  /*07e0*/  DFMA R18, R14, R18, R22 ;  /* 0x000000120e12722b */ /* 0x008fc60000000016 */
[----:B------:R-:W3:Y:S01]  /*07f0*/  LDG.E R23, desc[UR6][R6.64+0x1c] ;  /* 0x00001c0606177981 */ /* 0x000ee2000c1e1900 */
[----:B-----5:R-:W-:-:S06]  /*0800*/  IMAD.WIDE.U32 R14, R27, 0x8, R20 ;  /* 0x000000081b0e7825 */ /* 0x020fcc00078e0014 */
[----:B------:R-:W5:Y:S01]  /*0810*/  LDG.E.64 R14, desc[UR6][R14.64] ;  /* 0x000000060e0e7981 */ /* 0x000f62000c1e1b00 */
[----:B--2---:R-:W-:-:S06]  /*0820*/  IMAD.WIDE.U32 R16, R17, 0x8, R20 ;  /* 0x0000000811107825 */ /* 0x004fcc00078e0014 */
[----:B------:R-:W2:Y:S01]  /*0830*/  LDG.E.64 R16, desc[UR6][R16.64] ;  /* 0x0000000610107981 */ /* 0x000ea2000c1e1b00 */
[----:B----4-:R-:W-:-:S03]  /*0840*/  DFMA R10, R12, R10, R18 ;  /* 0x0000000a0c0a722b */ /* 0x010fc60000000012 */
[----:B------:R-:W5:Y:S04]  /*0850*/  LDG.E.64 R12, desc[UR6][R8.64+0x28] ;  /* 0x00002806080c7981 */ /* 0x000f68000c1e1b00 */
[----:B------:R-:W2:Y:S01]  /*0860*/  LDG.E.64 R18, desc[UR6][R8.64+0x30] ;  /* 0x0000300608127981 */ /* 0x000ea2000c1e1b00 */
[----:B---3--:R-:W-:-:S03]  /*0870*/  IMAD.WIDE.U32 R20, R23, 0x8, R20 ;  /* 0x0000000817147825 */ /* 0x008fc600078e0014 */
[----:B------:R-:W3:Y:S04]  /*0880*/  LDG.E.64 R22, desc[UR6][R8.64+0x38] ;  /* 0x0000380608167981 */ /* 0x000ee8000c1e1b00 */
[----:B------:R-:W3:Y:S01]  /*0890*/  LDG.E.64 R20, desc[UR6][R20.64] ;  /* 0x0000000614147981 */ /* 0x000ee2000c1e1b00 */
[----:B------:R-:W-:-:S05]  /*08a0*/  VIADD R25, R25, 0x10 ;  /* 0x0000001019197836 */ /* 0x000fca0000000000 */
[----:B------:R-:W-:Y:S02]  /*08b0*/  ISETP.NE.AND P0, PT, R25, RZ, PT ;  /* 0x000000ff1900720c */ /* 0x000fe40003f05270 */
[----:B------:R-:W-:Y:S01]  /*08c0*/  IADD3 R6, P4, PT, R6, 0x40, RZ ;  /* 0x0000004006067810 */ /* 0x000fe20007f9e0ff */
[----:B------:R-:W-:-:S04]  /*08d0*/  VIADD R26, R26, 0x10 ;  /* 0x000000101a1a7836 */ /* 0x000fc80000000000 */
[----:B------:R-:W-:Y:S01]  /*08e0*/  IMAD.X R7, RZ, RZ, R7, P4 ;  /* 0x000000ffff077224 */ /* 0x000fe200020e0607 */
[----:B-----5:R-:W-:-:S08]  /*08f0*/  DFMA R10, R12, R14, R10 ;  /* 0x0000000e0c0a722b */ /* 0x020fd0000000000a */
[----:B--2---:R-:W-:Y:S01]  /*0900*/  DFMA R18, R18, R16, R10 ;  /* 0x000000101212722b */ /* 0x004fe2000000000a */
[----:B------:R-:W-:-:S04]  /*0910*/  IADD3 R10, P2, PT, R8, 0x80, RZ ;  /* 0x00000080080a7810 */ /* 0x000fc80007f5e0ff */
[----:B------:R-:W-:-:S03]  /*0920*/  IADD3.X R11, PT, PT, RZ, R9, RZ, P2, !PT ;  /* 0x00000009ff0b7210 */ /* 0x000fc600017fe4ff */
[----:B---3--:R-:W-:Y:S01]  /*0930*/  DFMA R22, R22, R20, R18 ;  /* 0x000000141616722b */ /* 0x008fe20000000012 */
[----:B------:R-:W-:Y:S10]  /*0940*/  @P0 BRA `(.L_x_6) ;  /* 0xfffffff800940947 */ /* 0x000ff4000383ffff */
.L_x_5:
[----:B------:R-:W-:Y:S05]  /*0950*/  BSYNC.RECONVERGENT B2 ;  /* 0x0000000000027941 */ /* 0x000fea0003800200 */
.L_x_4:
[----:B------:R-:W-:-:S13]  /*0960*/  LOP3.LUT P0, R6, R24, 0xf, RZ, 0xc0, !PT ;  /* 0x0000000f18067812 */ /* 0x000fda000780c0ff */
[----:B------:R-:W-:Y:S05]  /*0970*/  @!P0 BRA `(.L_x_3) ;  /* 0x0000000400b08947 */ /* 0x000fea0003800000 */
[----:B------:R-:W-:Y:S01]  /*0980*/  ISETP.GE.U32.AND P0, PT, R6, 0x8, PT ;  /* 0x000000080600780c */ /* 0x000fe20003f06070 */
[----:B------:R-:W-:-:S12]  /*0990*/  BSSY.RECONVERGENT B2, `(.L_x_7) ;  /* 0x0000030000027945 */ /* 0x000fd80003800200 */
[----:B------:R-:W-:Y:S05]  /*09a0*/  @!P0 BRA `(.L_x_8) ;  /* 0x0000000000b88947 */ /* 0x000fea0003800000 */
[----:B------:R-:W0:Y:S08]  /*09b0*/  LDC.64 R10, c[0x0][0x3a0] ;  /* 0x0000e800ff0a7b82 */ /* 0x000e300000000a00 */
[----:B------:R-:W1:Y:S08]  /*09c0*/  LDC.64 R6, c[0x0][0x3a8] ;  /* 0x0000ea00ff067b82 */ /* 0x000e700000000a00 */
[----:B------:R-:W2:Y:S01]  /*09d0*/  LDC.64 R8, c[0x0][0x3b8] ;  /* 0x0000ee00ff087b82 */ /* 0x000ea20000000a00 */
[----:B0-----:R-:W-:-:S05]  /*09e0*/  IMAD.WIDE.U32 R10, R26, 0x4, R10 ;  /* 0x000000041a0a7825 */ /* 0x001fca00078e000a */
[----:B------:R-:W2:Y:S04]  /*09f0*/  LDG.E R29, desc[UR6][R10.64] ;  /* 0x000000060a1d7981 */ /* 0x000ea8000c1e1900 */
[----:B------:R-:W3:Y:S01]  /*0a00*/  LDG.E R17, desc[UR6][R10.64+0x4] ;  /* 0x000004060a117981 */ /* 0x000ee2000c1e1900 */
[----:B-1----:R-:W-:-:S03]  /*0a10*/  IMAD.WIDE.U32 R6, R26, 0x8, R6 ;  /* 0x000000081a067825 */ /* 0x002fc600078e0006 */
[----:B------:R-:W4:Y:S04]  /*0a20*/  LDG.E R21, desc[UR6][R10.64+0x8] ;  /* 0x000008060a157981 */ /* 0x000f28000c1e1900 */
[----:B------:R-:W5:Y:S04]  /*0a30*/  LDG.E.64 R18, desc[UR6][R6.64] ;  /* 0x0000000606127981 */ /* 0x000f68000c1e1b00 */
[----:B------:R-:W5:Y:S04]  /*0a40*/  LDG.E.64 R14, desc[UR6][R6.64+0x8] ;  /* 0x00000806060e7981 */ /* 0x000f68000c1e1b00 */
[----:B------:R-:W5:Y:S01]  /*0a50*/  LDG.E R25, desc[UR6][R10.64+0xc] ;  /* 0x00000c060a197981 */ /* 0x000f62000c1e1900 */
[----:B--2---:R-:W-:-:S05]  /*0a60*/  IMAD.WIDE.U32 R28, R29, 0x8, R8 ;  /* 0x000000081d1c7825 */ /* 0x004fca00078e0008 */
[----:B------:R-:W5:Y:S01]  /*0a70*/  LDG.E.64 R12, desc[UR6][R28.64] ;  /* 0x000000061c0c7981 */ /* 0x000f62000c1e1b00 */
[----:B---3--:R-:W-:-:S04]  /*0a80*/  IMAD.WIDE.U32 R16, R17, 0x8, R8 ;  /* 0x0000000811107825 */ /* 0x008fc800078e0008 */
[----:B----4-:R-:W-:Y:S02]  /*0a90*/  IMAD.WIDE.U32 R20, R21, 0x8, R8 ;  /* 0x0000000815147825 */ /* 0x010fe400078e0008 */
[----:B------:R-:W2:Y:S04]  /*0aa0*/  LDG.E.64 R16, desc[UR6][R16.64] ;  /* 0x0000000610107981 */ /* 0x000ea8000c1e1b00 */
[----:B------:R-:W3:Y:S04]  /*0ab0*/  LDG.E.64 R20, desc[UR6][R20.64] ;  /* 0x0000000614147981 */ /* 0x000ee8000c1e1b00 */
[----:B------:R-:W4:Y:S01]  /*0ac0*/  LDG.E R29, desc[UR6][R10.64+0x14] ;  /* 0x000014060a1d7981 */ /* 0x000f22000c1e1900 */
[----:B-----5:R-:W-:-:S03]  /*0ad0*/  DFMA R22, R18, R12, R22 ;  /* 0x0000000c1216722b */ /* 0x020fc60000000016 */
[----:B------:R-:W3:Y:S04]  /*0ae0*/  LDG.E.64 R12, desc[UR6][R6.64+0x10] ;  /* 0x00001006060c7981 */ /* 0x000ee8000c1e1b00 */
[----:B------:R-:W5:Y:S01]  /*0af0*/  LDG.E R19, desc[UR6][R10.64+0x10] ;  /* 0x000010060a137981 */ /* 0x000f62000c1e1900 */
[----:B--2---:R-:W-:Y:S01]  /*0b00*/  DFMA R16, R14, R16, R22 ;  /* 0x000000100e10722b */ /* 0x004fe20000000016 */
[----:B------:R-:W-:Y:S02]  /*0b10*/  IMAD.WIDE.U32 R14, R25, 0x8, R8 ;  /* 0x00000008190e7825 */ /* 0x000fe400078e0008 */
[----:B------:R-:W2:Y:S04]  /*0b20*/  LDG.E R23, desc[UR6][R10.64+0x18] ;  /* 0x000018060a177981 */ /* 0x000ea8000c1e1900 */
[----:B------:R-:W2:Y:S04]  /*0b30*/  LDG.E R25, desc[UR6][R10.64+0x1c] ;  /* 0x00001c060a197981 */ /* 0x000ea8000c1e1900 */
[----:B------:R-:W2:Y:S01]  /*0b40*/  LDG.E.64 R14, desc[UR6][R14.64] ;  /* 0x000000060e0e7981 */ /* 0x000ea2000c1e1b00 */
[----:B---3--:R-:W-:-:S03]  /*0b50*/  DFMA R20, R12, R20, R16 ;  /* 0x000000140c14722b */ /* 0x008fc60000000010 */
[----:B------:R-:W2:Y:S01]  /*0b60*/  LDG.E.64 R12, desc[UR6][R6.64+0x18] ;  /* 0x00001806060c7981 */ /* 0x000ea2000c1e1b00 */
[----:B-----5:R-:W-:-:S03]  /*0b70*/  IMAD.WIDE.U32 R16, R19, 0x8, R8 ;  /* 0x0000000813107825 */ /* 0x020fc600078e0008 */
[----:B------:R-:W3:Y:S04]  /*0b80*/  LDG.E.64 R18, desc[UR6][R6.64+0x20] ;  /* 0x0000200606127981 */ /* 0x000ee8000c1e1b00 */
[----:B------:R-:W3:Y:S01]  /*0b90*/  LDG.E.64 R16, desc[UR6][R16.64] ;  /* 0x0000000610107981 */ /* 0x000ee2000c1e1b00 */
[----:B----4-:R-:W-:-:S06]  /*0ba0*/  IMAD.WIDE.U32 R28, R29, 0x8, R8 ;  /* 0x000000081d1c7825 */ /* 0x010fcc00078e0008 */
[----:B------:R-:W4:Y:S01]  /*0bb0*/  LDG.E.64 R28, desc[UR6][R28.64] ;  /* 0x000000061c1c7981 */ /* 0x000f22000c1e1b00 */
[----:B--2---:R-:W-:-:S03]  /*0bc0*/  DFMA R14, R12, R14, R20 ;  /* 0x0000000e0c0e722b */ /* 0x004fc60000000014 */
[----:B------:R-:W4:Y:S01]  /*0bd0*/  LDG.E.64 R12, desc[UR6][R6.64+0x28] ;  /* 0x00002806060c7981 */ /* 0x000f22000c1e1b00 */
[----:B------:R-:W-:-:S03]  /*0be0*/  IMAD.WIDE.U32 R20, R23, 0x8, R8 ;  /* 0x0000000817147825 */ /* 0x000fc600078e0008 */
[----:B------:R-:W2:Y:S01]  /*0bf0*/  LDG.E.64 R22, desc[UR6][R6.64+0x38] ;  /* 0x0000380606167981 */ /* 0x000ea2000c1e1b00 */
[----:B---3--:R-:W-:-:S03]  /*0c00*/  DFMA R18, R18, R16, R14 ;  /* 0x000000101212722b */ /* 0x008fc6000000000e */
[----:B------:R-:W3:Y:S01]  /*0c10*/  LDG.E.64 R14, desc[UR6][R6.64+0x30] ;  /* 0x00003006060e7981 */ /* 0x000ee2000c1e1b00 */
[----:B------:R-:W-:-:S03]  /*0c20*/  IMAD.WIDE.U32 R8, R25, 0x8, R8 ;  /* 0x0000000819087825 */ /* 0x000fc600078e0008 */
[----:B------:R-:W3:Y:S04]  /*0c30*/  LDG.E.64 R20, desc[UR6][R20.64] ;  /* 0x0000000614147981 */ /* 0x000ee8000c1e1b00 */
[----:B------:R-:W2:Y:S01]  /*0c40*/  LDG.E.64 R8, desc[UR6][R8.64] ;  /* 0x0000000608087981 */ /* 0x000ea2000c1e1b00 */
[----:B------:R-:W-:Y:S01]  /*0c50*/  IADD3 R26, PT, PT, R26, 0x8, RZ ;  /* 0x000000081a1a7810 */ /* 0x000fe20007ffe0ff */
[----:B----4-:R-:W-:-:S08]  /*0c60*/  DFMA R12, R12, R28, R18 ;  /* 0x0000001c0c0c722b */ /* 0x010fd00000000012 */
[----:B---3--:R-:W-:-:S08]  /*0c70*/  DFMA R12, R14, R20, R12 ;  /* 0x000000140e0c722b */ /* 0x008fd0000000000c */
[----:B--2---:R-:W-:-:S11]  /*0c80*/  DFMA R22, R22, R8, R12 ;  /* 0x000000081616722b */ /* 0x004fd6000000000c */
.L_x_8:
[----:B------:R-:W-:Y:S05]  /*0c90*/  BSYNC.RECONVERGENT B2 ;  /* 0x0000000000027941 */ /* 0x000fea0003800200 */
.L_x_7:
[----:B------:R-:W-:-:S13]  /*0ca0*/  LOP3.LUT P0, R6, R24, 0x7, RZ, 0xc0, !PT ;  /* 0x0000000718067812 */ /* 0x000fda000780c0ff */
[----:B------:R-:W-:Y:S05]  /*0cb0*/  @!P0 BRA `(.L_x_3) ;  /* 0x0000000000e08947 */ /* 0x000fea0003800000 */
[----:B------:R-:W-:Y:S01]  /*0cc0*/  ISETP.GE.U32.AND P0, PT, R6, 0x4, PT ;  /* 0x000000040600780c */ /* 0x000fe20003f06070 */
[----:B------:R-:W-:Y:S01]  /*0cd0*/  BSSY.RECONVERGENT B2, `(.L_x_9) ;  /* 0x000001e000027945 */ /* 0x000fe20003800200 */
[----:B------:R-:W-:-:S04]  /*0ce0*/  LOP3.LUT R24, R24, 0x3, RZ, 0xc0, !PT ;  /* 0x0000000318187812 */ /* 0x000fc800078ec0ff */
[----:B------:R-:W-:-:S07]  /*0cf0*/  ISETP.NE.AND P2, PT, R24, RZ, PT ;  /* 0x000000ff1800720c */ /* 0x000fce0003f45270 */
[----:B------:R-:W-:Y:S06]  /*0d00*/  @!P0 BRA `(.L_x_10) ;  /* 0x0000000000688947 */ /* 0x000fec0003800000 */
[----:B------:R-:W0:Y:S08]  /*0d10*/  LDC.64 R28, c[0x0][0x3a0] ;  /* 0x0000e800ff1c7b82 */ /* 0x000e300000000a00 */
[----:B------:R-:W1:Y:S08]  /*0d20*/  LDC.64 R6, c[0x0][0x3b8] ;  /* 0x0000ee00ff067b82 */ /* 0x000e700000000a00 */
[----:B------:R-:W2:Y:S01]  /*0d30*/  LDC.64 R8, c[0x0][0x3a8] ;  /* 0x0000ea00ff087b82 */ /* 0x000ea20000000a00 */
[----:B0-----:R-:W-:-:S05]  /*0d40*/  IMAD.WIDE.U32 R28, R26, 0x4, R28 ;  /* 0x000000041a1c7825 */ /* 0x001fca00078e001c */
[----:B------:R-:W1:Y:S04]  /*0d50*/  LDG.E R13, desc[UR6][R28.64] ;  /* 0x000000061c0d7981 */ /* 0x000e68000c1e1900 */
[----:B------:R-:W3:Y:S04]  /*0d60*/  LDG.E R17, desc[UR6][R28.64+0x4] ;  /* 0x000004061c117981 */ /* 0x000ee8000c1e1900 */
[----:B------:R-:W4:Y:S01]  /*0d70*/  LDG.E R19, desc[UR6][R28.64+0x8] ;  /* 0x000008061c137981 */ /* 0x000f22000c1e1900 */
[----:B--2---:R-:W-:-:S03]  /*0d80*/  IMAD.WIDE.U32 R8, R26, 0x8, R8 ;  /* 0x000000081a087825 */ /* 0x004fc600078e0008 */
[----:B------:R-:W2:Y:S04]  /*0d90*/  LDG.E R21, desc[UR6][R28.64+0xc] ;  /* 0x00000c061c157981 */ /* 0x000ea8000c1e1900 */
[----:B------:R-:W5:Y:S04]  /*0da0*/  LDG.E.64 R10, desc[UR6][R8.64] ;  /* 0x00000006080a7981 */ /* 0x000f68000c1e1b00 */
[----:B------:R-:W5:Y:S01]  /*0db0*/  LDG.E.64 R14, desc[UR6][R8.64+0x8] ;  /* 0x00000806080e7981 */ /* 0x000f62000c1e1b00 */
[----:B-1----:R-:W-:-:S06]  /*0dc0*/  IMAD.WIDE.U32 R12, R13, 0x8, R6 ;  /* 0x000000080d0c7825 */ /* 0x002fcc00078e0006 */
[----:B------:R-:W5:Y:S01]  /*0dd0*/  LDG.E.64 R12, desc[UR6][R12.64] ;  /* 0x000000060c0c7981 */ /* 0x000f62000c1e1b00 */
[----:B---3--:R-:W-:-:S04]  /*0de0*/  IMAD.WIDE.U32 R16, R17, 0x8, R6 ;  /* 0x0000000811107825 */ /* 0x008fc800078e0006 */
[--C-:B----4-:R-:W-:Y:S02]  /*0df0*/  IMAD.WIDE.U32 R18, R19, 0x8, R6.reuse ;  /* 0x0000000813127825 */ /* 0x110fe400078e0006 */
[----:B------:R-:W3:Y:S02]  /*0e00*/  LDG.E.64 R16, desc[UR6][R16.64] ;  /* 0x0000000610107981 */ /* 0x000ee4000c1e1b00 */
[----:B--2---:R-:W-:Y:S02]  /*0e10*/  IMAD.WIDE.U32 R6, R21, 0x8, R6 ;  /* 0x0000000815067825 */ /* 0x004fe400078e0006 */
[----:B------:R-:W2:Y:S04]  /*0e20*/  LDG.E.64 R18, desc[UR6][R18.64] ;  /* 0x0000000612127981 */ /* 0x000ea8000c1e1b00 */
[----:B------:R-:W4:Y:S01]  /*0e30*/  LDG.E.64 R6, desc[UR6][R6.64] ;  /* 0x0000000606067981 */ /* 0x000f22000c1e1b00 */
[----:B-----5:R-:W-:-:S03]  /*0e40*/  DFMA R10, R10, R12, R22 ;  /* 0x0000000c0a0a722b */ /* 0x020fc60000000016 */
[----:B------:R-:W2:Y:S04]  /*0e50*/  LDG.E.64 R12, desc[UR6][R8.64+0x10] ;  /* 0x00001006080c7981 */ /* 0x000ea8000c1e1b00 */
[----:B------:R-:W4:Y:S01]  /*0e60*/  LDG.E.64 R22, desc[UR6][R8.64+0x18] ;  /* 0x0000180608167981 */ /* 0x000f22000c1e1b00 */
[----:B---3--:R-:W-:Y:S01]  /*0e70*/  DFMA R10, R14, R16, R10 ;  /* 0x000000100e0a722b */ /* 0x008fe2000000000a */
[----:B------:R-:W-:-:S07]  /*0e80*/  VIADD R26, R26, 0x4 ;  /* 0x000000041a1a7836 */ /* 0x000fce0000000000 */
[----:B--2---:R-:W-:-:S08]  /*0e90*/  DFMA R10, R12, R18, R10 ;  /* 0x000000120c0a722b */ /* 0x004fd0000000000a */
[----:B----4-:R-:W-:-:S11]  /*0ea0*/  DFMA R22, R22, R6, R10 ;  /* 0x000000061616722b */ /* 0x010fd6000000000a */
.L_x_10:
[----:B------:R-:W-:Y:S05]  /*0eb0*/  BSYNC.RECONVERGENT B2 ;  /* 0x0000000000027941 */ /* 0x000fea0003800200 */
.L_x_9:
[----:B------:R-:W-:Y:S05]  /*0ec0*/  @!P2 BRA `(.L_x_3) ;  /* 0x00000000005ca947 */ /* 0x000fea0003800000 */
[----:B------:R-:W0:Y:S08]  /*0ed0*/  LDC.64 R8, c[0x0][0x3a0] ;  /* 0x0000e800ff087b82 */ /* 0x000e300000000a00 */
[----:B------:R-:W1:Y:S08]  /*0ee0*/  LDC.64 R6, c[0x0][0x3b8] ;  /* 0x0000ee00ff067b82 */ /* 0x000e700000000a00 */
[----:B------:R-:W2:Y:S01]  /*0ef0*/  LDC.64 R10, c[0x0][0x3a8] ;  /* 0x0000ea00ff0a7b82 */ /* 0x000ea20000000a00 */
[----:B0-----:R-:W-:-:S05]  /*0f00*/  IMAD.WIDE.U32 R8, R26, 0x4, R8 ;  /* 0x000000041a087825 */ /* 0x001fca00078e0008 */
[----:B------:R-:W1:Y:S01]  /*0f10*/  LDG.E R13, desc[UR6][R8.64] ;  /* 0x00000006080d7981 */ /* 0x000e62000c1e1900 */
[----:B--2---:R-:W-:-:S05]  /*0f20*/  IMAD.WIDE.U32 R26, R26, 0x8, R10 ;  /* 0x000000081a1a7825 */ /* 0x004fca00078e000a */
[----:B------:R-:W2:Y:S01]  /*0f30*/  LDG.E.64 R10, desc[UR6][R26.64] ;  /* 0x000000061a0a7981 */ /* 0x000ea2000c1e1b00 */
[----:B-1----:R-:W-:-:S06]  /*0f40*/  IMAD.WIDE.U32 R12, R13, 0x8, R6 ;  /* 0x000000080d0c7825 */ /* 0x002fcc00078e0006 */
[----:B------:R-:W2:Y:S01]  /*0f50*/  LDG.E.64 R12, desc[UR6][R12.64] ;  /* 0x000000060c0c7981 */ /* 0x000ea2000c1e1b00 */
[----:B------:R-:W-:Y:S01]  /*0f60*/  ISETP.NE.AND P0, PT, R24, 0x1, PT ;  /* 0x000000011800780c */ /* 0x000fe20003f05270 */
[----:B--2---:R-:W-:-:S12]  /*0f70*/  DFMA R22, R10, R12, R22 ;  /* 0x0000000c0a16722b */ /* 0x004fd80000000016 */
[----:B------:R-:W-:Y:S05]  /*0f80*/  @!P0 BRA `(.L_x_3) ;  /* 0x00000000002c8947 */ /* 0x000fea0003800000 */
[----:B------:R-:W-:Y:S01]  /*0f90*/  ISETP.NE.AND P0, PT, R24, 0x2, PT ;  /* 0x000000021800780c */ /* 0x000fe20003f05270 */
[----:B------:R-:W2:Y:S04]  /*0fa0*/  LDG.E R13, desc[UR6][R8.64+0x4] ;  /* 0x00000406080d7981 */ /* 0x000ea8000c1e1900 */
[----:B------:R-:W3:Y:S08]  /*0fb0*/  LDG.E.64 R10, desc[UR6][R26.64+0x8] ;  /* 0x000008061a0a7981 */ /* 0x000ef0000c1e1b00 */
[----:B------:R-:W4:Y:S01]  /*0fc0*/  @P0 LDG.E R15, desc[UR6][R8.64+0x8] ;  /* 0x00000806080f0981 */ /* 0x000f22000c1e1900 */
[----:B--2---:R-:W-:-:S06]  /*0fd0*/  IMAD.WIDE.U32 R12, R13, 0x8, R6 ;  /* 0x000000080d0c7825 */ /* 0x004fcc00078e0006 */
[----:B------:R-:W3:Y:S01]  /*0fe0*/  LDG.E.64 R12, desc[UR6][R12.64] ;  /* 0x000000060c0c7981 */ /* 0x000ee2000c1e1b00 */
[----:B----4-:R-:W-:-:S03]  /*0ff0*/  @P0 IMAD.WIDE.U32 R14, R15, 0x8, R6 ;  /* 0x000000080f0e0825 */ /* 0x010fc600078e0006 */
[----:B------:R-:W2:Y:S04]  /*1000*/  @P0 LDG.E.64 R6, desc[UR6][R26.64+0x10] ;  /* 0x000010061a060981 */ /* 0x000ea8000c1e1b00 */
[----:B------:R-:W2:Y:S01]  /*1010*/  @P0 LDG.E.64 R14, desc[UR6][R14.64] ;  /* 0x000000060e0e0981 */ /* 0x000ea2000c1e1b00 */
[----:B---3--:R-:W-:-:S08]  /*1020*/  DFMA R22, R10, R12, R22 ;  /* 0x0000000c0a16722b */ /* 0x008fd00000000016 */
[----:B--2---:R-:W-:-:S11]  /*1030*/  @P0 DFMA R22, R6, R14, R22 ;  /* 0x0000000e0616022b */ /* 0x004fd60000000016 */
.L_x_3:
[----:B------:R-:W-:Y:S05]  /*1040*/  BSYNC.RECONVERGENT B0 ;  /* 0x0000000000007941 */ /* 0x000fea0003800200 */
.L_x_2:
[----:B------:R-:W0:Y:S01]  /*1050*/  LDC.64 R6, c[0x0][0x3b8] ;  /* 0x0000ee00ff067b82 */ /* 0x000e220000000a00 */
[----:B------:R-:W1:Y:S07]  /*1060*/  LDCU.U8 UR4, c[0x0][0x3c0] ;  /* 0x00007800ff0477ac */ /* 0x000e6e0008000000 */
[----:B------:R-:W2:Y:S01]  /*1070*/  LDC.64 R8, c[0x0][0x3a8] ;  /* 0x0000ea00ff087b82 */ /* 0x000ea20000000a00 */
[----:B0-----:R-:W-:-:S05]  /*1080*/  IMAD.WIDE.U32 R6, R3, 0x8, R6 ;  /* 0x0000000803067825 */ /* 0x001fca00078e0006 */
[----:B------:R-:W3:Y:S01]  /*1090*/  LDG.E.64 R10, desc[UR6][R6.64] ;  /* 0x00000006060a7981 */ /* 0x000ee2000c1e1b00 */
[----:B-1----:R-:W-:-:S04]  /*10a0*/  UPRMT UR4, UR4, 0x8880, URZ ;  /* 0x0000888004047896 */ /* 0x002fc800080000ff */
[----:B------:R-:W-:-:S06]  /*10b0*/  UISETP.NE.AND UP0, UPT, UR4, URZ, UPT ;  /* 0x000000ff0400728c */ /* 0x000fcc000bf05270 */
[----:B------:R-:W-:-:S13]  /*10c0*/  PLOP3.LUT P2, PT, PT, PT, UP0, 0x80, 0x8 ;  /* 0x000000000008781c */ /* 0x000fda0003f4f008 */
[----:B------:R-:W-:-:S04]  /*10d0*/  @P2 VIADD R4, R5, 0xffffffff ;  /* 0xffffffff05042836 */ /* 0x000fc80000000000 */
[----:B--2---:R-:W-:Y:S01]  /*10e0*/  IMAD.WIDE.U32 R8, R4, 0x8, R8 ;  /* 0x0000000804087825 */ /* 0x004fe200078e0008 */
[----:B---3--:R-:W-:-:S07]  /*10f0*/  DADD R10, R10, -R22 ;  /* 0x000000000a0a7229 */ /* 0x008fce0000000816 */
[----:B------:R0:W-:Y:S04]  /*1100*/  STG.E.64 desc[UR6][R6.64], R10 ;  /* 0x0000000a06007986 */ /* 0x0001e8000c101b06 */
[----:B------:R-:W2:Y:S01]  /*1110*/  LDG.E.64 R8, desc[UR6][R8.64] ;  /* 0x0000000608087981 */ /* 0x000ea2000c1e1b00 */
[----:B------:R-:W-:Y:S01]  /*1120*/  MOV R4, 0x1 ;  /* 0x0000000100047802 */ /* 0x000fe20000000f00 */
[----:B------:R-:W-:Y:S01]  /*1130*/  BSSY.RECONVERGENT B0, `(.L_x_11) ;  /* 0x0000010000007945 */ /* 0x000fe20003800200 */
[----:B------:R-:W-:Y:S01]  /*1140*/  FSETP.GEU.AND P4, PT, |R11|, 6.5827683646048100446e-37, PT ;  /* 0x036000000b00780b */ /* 0x000fe20003f8e200 */
[----:B--2---:R-:W1:Y:S03]  /*1150*/  MUFU.RCP64H R5, R9 ;  /* 0x0000000900057308 */ /* 0x004e660000001800 */
[----:B-1----:R-:W-:-:S08]  /*1160*/  DFMA R12, -R8, R4, 1 ;  /* 0x3ff00000080c742b */ /* 0x002fd00000000104 */
[----:B------:R-:W-:-:S08]  /*1170*/  DFMA R12, R12, R12, R12 ;  /* 0x0000000c0c0c722b */ /* 0x000fd0000000000c */
[----:B------:R-:W-:-:S08]  /*1180*/  DFMA R12, R4, R12, R4 ;  /* 0x0000000c040c722b */ /* 0x000fd00000000004 */
[----:B------:R-:W-:-:S08]  /*1190*/  DFMA R4, -R8, R12, 1 ;  /* 0x3ff000000804742b */ /* 0x000fd0000000010c */
[----:B------:R-:W-:-:S08]  /*11a0*/  DFMA R4, R12, R4, R12 ;  /* 0x000000040c04722b */ /* 0x000fd0000000000c */
[----:B------:R-:W-:-:S08]  /*11b0*/  DMUL R12, R10, R4 ;  /* 0x000000040a0c7228 */ /* 0x000fd00000000000 */
[----:B------:R-:W-:-:S08]  /*11c0*/  DFMA R14, -R8, R12, R10 ;  /* 0x0000000c080e722b */ /* 0x000fd0000000010a */
[----:B------:R-:W-:-:S10]  /*11d0*/  DFMA R4, R4, R14, R12 ;  /* 0x0000000e0404722b */ /* 0x000fd4000000000c */
[----:B------:R-:W-:-:S05]  /*11e0*/  FFMA R3, RZ, R9, R5 ;  /* 0x00000009ff037223 */ /* 0x000fca0000000005 */
[----:B------:R-:W-:-:S13]  /*11f0*/  FSETP.GT.AND P0, PT, |R3|, 1.469367938527859385e-39, PT ;  /* 0x001000000300780b */ /* 0x000fda0003f04200 */
[----:B0-----:R-:W-:Y:S05]  /*1200*/  @P0 BRA P4, `(.L_x_12) ;  /* 0x0000000000080947 */ /* 0x001fea0002000000 */
[----:B------:R-:W-:-:S07]  /*1210*/  MOV R14, 0x1230 ;  /* 0x00001230000e7802 */ /* 0x000fce0000000f00 */
[----:B------:R-:W-:Y:S05]  /*1220*/  CALL.REL.NOINC `($__internal_0_$__cuda_sm20_div_rn_f64_full) ;  /* 0x0000000000187944 */ /* 0x000fea0003c00000 */
.L_x_12:
[----:B------:R-:W-:Y:S05]  /*1230*/  BSYNC.RECONVERGENT B0 ;  /* 0x0000000000007941 */ /* 0x000fea0003800200 */
.L_x_11:
[----:B------:R0:W-:Y:S02]  /*1240*/  STG.E.64 desc[UR6][R6.64], R4 ;  /* 0x0000000406007986 */ /* 0x0001e4000c101b06 */
.L_x_1:
[----:B------:R-:W-:Y:S05]  /*1250*/  BSYNC.RECONVERGENT B1 ;  /* 0x0000000000017941 */ /* 0x000fea0003800200 */
.L_x_0:
[----:B------:R-:W-:Y:S06]  /*1260*/  BAR.SYNC.DEFER_BLOCKING 0x0 ;  /* 0x0000000000007b1d */ /* 0x000fec0000010000 */
[----:B------:R-:W-:Y:S05]  /*1270*/  @P3 BRA `(.L_x_13) ;  /* 0xffffffec00943947 */ /* 0x000fea000383ffff */
[----:B------:R-:W-:Y:S05]  /*1280*/  EXIT ;  /* 0x000000000000794d */ /* 0x000fea0003800000 */
        .weak           $__internal_0_$__cuda_sm20_div_rn_f64_full
        .type           $__internal_0_$__cuda_sm20_div_rn_f64_full,@function
        .size           $__internal_0_$__cuda_sm20_div_rn_f64_full,(.L_x_88 - $__internal_0_$__cuda_sm20_div_rn_f64_full)
$__internal_0_$__cuda_sm20_div_rn_f64_full:
[C---:B------:R-:W-:Y:S01]  /*1290*/  FSETP.GEU.AND P0, PT, |R9|.reuse, 1.469367938527859385e-39, PT ;  /* 0x001000000900780b */ /* 0x040fe20003f0e200 */
[----:B------:R-:W-:Y:S01]  /*12a0*/  IMAD.MOV.U32 R12, RZ, RZ, 0x1 ;  /* 0x00000001ff0c7424 */ /* 0x000fe200078e00ff */
[----:B------:R-:W-:Y:S01]  /*12b0*/  LOP3.LUT R4, R9, 0x800fffff, RZ, 0xc0, !PT ;  /* 0x800fffff09047812 */ /* 0x000fe200078ec0ff */
[----:B------:R-:W-:Y:S01]  /*12c0*/  BSSY.RECONVERGENT B2, `(.L_x_14) ;  /* 0x0000055000027945 */ /* 0x000fe20003800200 */
[C---:B------:R-:W-:Y:S02]  /*12d0*/  FSETP.GEU.AND P5, PT, |R11|.reuse, 1.469367938527859385e-39, PT ;  /* 0x001000000b00780b */ /* 0x040fe40003fae200 */
[----:B------:R-:W-:Y:S01]  /*12e0*/  LOP3.LUT R5, R4, 0x3ff00000, RZ, 0xfc, !PT ;  /* 0x3ff0000004057812 */ /* 0x000fe200078efcff */
[----:B------:R-:W-:Y:S01]  /*12f0*/  IMAD.MOV.U32 R4, RZ, RZ, R8 ;  /* 0x000000ffff047224 */ /* 0x000fe200078e0008 */
[----:B------:R-:W-:Y:S02]  /*1300*/  LOP3.LUT R3, R11, 0x7ff00000, RZ, 0xc0, !PT ;  /* 0x7ff000000b037812 */ /* 0x000fe400078ec0ff */
[----:B------:R-:W-:-:S02]  /*1310*/  MOV R15, 0x1ca00000 ;  /* 0x1ca00000000f7802 */ /* 0x000fc40000000f00 */
[----:B------:R-:W-:Y:S01]  /*1320*/  LOP3.LUT R20, R9, 0x7ff00000, RZ, 0xc0, !PT ;  /* 0x7ff0000009147812 */ /* 0x000fe200078ec0ff */
[----:B------:R-:W-:-:S03]  /*1330*/  @!P0 DMUL R4, R8, 8.98846567431157953865e+307 ;  /* 0x7fe0000008048828 */ /* 0x000fc60000000000 */
[----:B------:R-:W-:Y:S02]  /*1340*/  ISETP.GE.U32.AND P4, PT, R3, R20, PT ;  /* 0x000000140300720c */ /* 0x000fe40003f86070 */
[----:B------:R-:W-:Y:S01]  /*1350*/  @!P5 LOP3.LUT R18, R9, 0x7ff00000, RZ, 0xc0, !PT ;  /* 0x7ff000000912d812 */ /* 0x000fe200078ec0ff */
[----:B------:R-:W0:Y:S03]  /*1360*/  MUFU.RCP64H R13, R5 ;  /* 0x00000005000d7308 */ /* 0x000e260000001800 */
[----:B------:R-:W-:-:S04]  /*1370*/  @!P5 ISETP.GE.U32.AND P6, PT, R3, R18, PT ;  /* 0x000000120300d20c */ /* 0x000fc80003fc6070 */
[----:B------:R-:W-:-:S04]  /*1380*/  @!P5 SEL R19, R15, 0x63400000, !P6 ;  /* 0x634000000f13d807 */ /* 0x000fc80007000000 */
[----:B------:R-:W-:-:S04]  /*1390*/  @!P5 LOP3.LUT R22, R19, 0x80000000, R11, 0xf8, !PT ;  /* 0x800000001316d812 */ /* 0x000fc800078ef80b */
[----:B------:R-:W-:Y:S01]  /*13a0*/  @!P5 LOP3.LUT R23, R22, 0x100000, RZ, 0xfc, !PT ;  /* 0x001000001617d812 */ /* 0x000fe200078efcff */
[----:B------:R-:W-:Y:S01]  /*13b0*/  @!P5 IMAD.MOV.U32 R22, RZ, RZ, RZ ;  /* 0x000000ffff16d224 */ /* 0x000fe200078e00ff */
[----:B0-----:R-:W-:-:S08]  /*13c0*/  DFMA R16, R12, -R4, 1 ;  /* 0x3ff000000c10742b */ /* 0x001fd00000000804 */
[----:B------:R-:W-:-:S08]  /*13d0*/  DFMA R16, R16, R16, R16 ;  /* 0x000000101010722b */ /* 0x000fd00000000010 */
[----:B------:R-:W-:Y:S01]  /*13e0*/  DFMA R16, R12, R16, R12 ;  /* 0x000000100c10722b */ /* 0x000fe2000000000c */
[----:B------:R-:W-:Y:S01]  /*13f0*/  SEL R13, R15, 0x63400000, !P4 ;  /* 0x634000000f0d7807 */ /* 0x000fe20006000000 */
[----:B------:R-:W-:-:S03]  /*1400*/  IMAD.MOV.U32 R12, RZ, RZ, R10 ;  /* 0x000000ffff0c7224 */ /* 0x000fc600078e000a */
[----:B------:R-:W-:-:S03]  /*1410*/  LOP3.LUT R13, R13, 0x800fffff, R11, 0xf8, !PT ;  /* 0x800fffff0d0d7812 */ /* 0x000fc600078ef80b */
[----:B------:R-:W-:-:S03]  /*1420*/  DFMA R18, R16, -R4, 1 ;  /* 0x3ff000001012742b */ /* 0x000fc60000000804 */
[----:B------:R-:W-:Y:S01]  /*1430*/  @!P5 DFMA R12, R12, 2, -R22 ;  /* 0x400000000c0cd82b */ /* 0x000fe20000000816 */
[----:B------:R-:W-:Y:S01]  /*1440*/  MOV R22, R3 ;  /* 0x0000000300167202 */ /* 0x000fe20000000f00 */
[----:B------:R-:W-:-:S03]  /*1450*/  IMAD.MOV.U32 R23, RZ, RZ, R20 ;  /* 0x000000ffff177224 */ /* 0x000fc600078e0014 */
[----:B------:R-:W-:Y:S01]  /*1460*/  DFMA R16, R16, R18, R16 ;  /* 0x000000121010722b */ /* 0x000fe20000000010 */
[----:B------:R-:W-:-:S04]  /*1470*/  @!P0 LOP3.LUT R23, R5, 0x7ff00000, RZ, 0xc0, !PT ;  /* 0x7ff0000005178812 */ /* 0x000fc800078ec0ff */
[----:B------:R-:W-:Y:S02]  /*1480*/  IADD3 R25, PT, PT, R23, -0x1, RZ ;  /* 0xffffffff17197810 */ /* 0x000fe40007ffe0ff */
[----:B------:R-:W-:Y:S01]  /*1490*/  @!P5 LOP3.LUT R22, R13, 0x7ff00000, RZ, 0xc0, !PT ;  /* 0x7ff000000d16d812 */ /* 0x000fe200078ec0ff */
[----:B------:R-:W-:-:S04]  /*14a0*/  DMUL R18, R16, R12 ;  /* 0x0000000c10127228 */ /* 0x000fc80000000000 */
[----:B------:R-:W-:-:S04]  /*14b0*/  VIADD R24, R22, 0xffffffff ;  /* 0xffffffff16187836 */ /* 0x000fc80000000000 */
[----:B------:R-:W-:Y:S01]  /*14c0*/  DFMA R20, R18, -R4, R12 ;  /* 0x800000041214722b */ /* 0x000fe2000000000c */
[----:B------:R-:W-:-:S04]  /*14d0*/  ISETP.GT.U32.AND P0, PT, R24, 0x7feffffe, PT ;  /* 0x7feffffe1800780c */ /* 0x000fc80003f04070 */
[----:B------:R-:W-:-:S03]  /*14e0*/  ISETP.GT.U32.OR P0, PT, R25, 0x7feffffe, P0 ;  /* 0x7feffffe1900780c */ /* 0x000fc60000704470 */
[----:B------:R-:W-:-:S10]  /*14f0*/  DFMA R16, R16, R20, R18 ;  /* 0x000000141010722b */ /* 0x000fd40000000012 */
[----:B------:R-:W-:Y:S05]  /*1500*/  @P0 BRA `(.L_x_15) ;  /* 0x00000000006c0947 */ /* 0x000fea0003800000 */
[----:B------:R-:W-:-:S04]  /*1510*/  LOP3.LUT R18, R9, 0x7ff00000, RZ, 0xc0, !PT ;  /* 0x7ff0000009127812 */ /* 0x000fc800078ec0ff */
[CC--:B------:R-:W-:Y:S02]  /*1520*/  VIADDMNMX R10, R3.reuse, -R18.reuse, 0xb9600000, !PT ;  /* 0xb9600000030a7446 */ /* 0x0c0fe40007800912 */
[----:B------:R-:W-:Y:S02]  /*1530*/  ISETP.GE.U32.AND P0, PT, R3, R18, PT ;  /* 0x000000120300720c */ /* 0x000fe40003f06070 */
[----:B------:R-:W-:Y:S02]  /*1540*/  VIMNMX R10, PT, PT, R10, 0x46a00000, PT ;  /* 0x46a000000a0a7848 */ /* 0x000fe40003fe0100 */
[----:B------:R-:W-:-:S05]  /*1550*/  SEL R3, R15, 0x63400000, !P0 ;  /* 0x634000000f037807 */ /* 0x000fca0004000000 */
[----:B------:R-:W-:Y:S01]  /*1560*/  IMAD.IADD R3, R10, 0x1, -R3 ;  /* 0x000000010a037824 */ /* 0x000fe200078e0a03 */
[----:B------:R-:W-:-:S03]  /*1570*/  MOV R10, RZ ;  /* 0x000000ff000a7202 */ /* 0x000fc60000000f00 */
[----:B------:R-:W-:-:S06]  /*1580*/  VIADD R11, R3, 0x7fe00000 ;  /* 0x7fe00000030b7836 */ /* 0x000fcc0000000000 */
[----:B------:R-:W-:-:S10]  /*1590*/  DMUL R18, R16, R10 ;  /* 0x0000000a10127228 */ /* 0x000fd40000000000 */
[----:B------:R-:W-:-:S13]  /*15a0*/  FSETP.GTU.AND P0, PT, |R19|, 1.469367938527859385e-39, PT ;  /* 0x001000001300780b */ /* 0x000fda0003f0c200 */
[----:B------:R-:W-:Y:S05]  /*15b0*/  @P0 BRA `(.L_x_16) ;  /* 0x0000000000940947 */ /* 0x000fea0003800000 */
[----:B------:R-:W-:Y:S01]  /*15c0*/  DFMA R4, R16, -R4, R12 ;  /* 0x800000041004722b */ /* 0x000fe2000000000c */
[----:B------:R-:W-:-:S09]  /*15d0*/  IMAD.MOV.U32 R10, RZ, RZ, RZ ;  /* 0x000000ffff0a7224 */ /* 0x000fd200078e00ff */
[C---:B------:R-:W-:Y:S02]  /*15e0*/  FSETP.NEU.AND P0, PT, R5.reuse, RZ, PT ;  /* 0x000000ff0500720b */ /* 0x040fe40003f0d000 */
[----:B------:R-:W-:-:S04]  /*15f0*/  LOP3.LUT R9, R5, 0x80000000, R9, 0x48, !PT ;  /* 0x8000000005097812 */ /* 0x000fc800078e4809 */
[----:B------:R-:W-:-:S07]  /*1600*/  LOP3.LUT R11, R9, R11, RZ, 0xfc, !PT ;  /* 0x0000000b090b7212 */ /* 0x000fce00078efcff */
[----:B------:R-:W-:Y:S05]  /*1610*/  @!P0 BRA `(.L_x_16) ;  /* 0x00000000007c8947 */ /* 0x000fea0003800000 */
[----:B------:R-:W-:Y:S01]  /*1620*/  IMAD.MOV R5, RZ, RZ, -R3 ;  /* 0x000000ffff057224 */ /* 0x000fe200078e0a03 */
[----:B------:R-:W-:Y:S01]  /*1630*/  MOV R4, RZ ;  /* 0x000000ff00047202 */ /* 0x000fe20000000f00 */
[----:B------:R-:W-:Y:S01]  /*1640*/  DMUL.RP R10, R16, R10 ;  /* 0x0000000a100a7228 */ /* 0x000fe20000008000 */
[----:B------:R-:W-:-:S04]  /*1650*/  IADD3 R3, PT, PT, -R3, -0x43300000, RZ ;  /* 0xbcd0000003037810 */ /* 0x000fc80007ffe1ff */
[----:B------:R-:W-:-:S05]  /*1660*/  DFMA R4, R18, -R4, R16 ;  /* 0x800000041204722b */ /* 0x000fca0000000010 */
[----:B------:R-:W-:-:S05]  /*1670*/  LOP3.LUT R9, R11, R9, RZ, 0x3c, !PT ;  /* 0x000000090b097212 */ /* 0x000fca00078e3cff */
[----:B------:R-:W-:-:S04]  /*1680*/  FSETP.NEU.AND P0, PT, |R5|, R3, PT ;  /* 0x000000030500720b */ /* 0x000fc80003f0d200 */
[----:B------:R-:W-:Y:S02]  /*1690*/  FSEL R18, R10, R18, !P0 ;  /* 0x000000120a127208 */ /* 0x000fe40004000000 */
[----:B------:R-:W-:Y:S01]  /*16a0*/  FSEL R19, R9, R19, !P0 ;  /* 0x0000001309137208 */ /* 0x000fe20004000000 */
[----:B------:R-:W-:Y:S06]  /*16b0*/  BRA `(.L_x_16) ;  /* 0x0000000000547947 */ /* 0x000fec0003800000 */
.L_x_15:
[----:B------:R-:W-:-:S14]  /*16c0*/  DSETP.NAN.AND P0, PT, R10, R10, PT ;  /* 0x0000000a0a00722a */ /* 0x000fdc0003f08000 */
[----:B------:R-:W-:Y:S05]  /*16d0*/  @P0 BRA `(.L_x_17) ;  /* 0x0000000000440947 */ /* 0x000fea0003800000 */
[----:B------:R-:W-:-:S14]  /*16e0*/  DSETP.NAN.AND P0, PT, R8, R8, PT ;  /* 0x000000080800722a */ /* 0x000fdc0003f08000 */
[----:B------:R-:W-:Y:S05]  /*16f0*/  @P0 BRA `(.L_x_18) ;  /* 0x0000000000300947 */ /* 0x000fea0003800000 */
[----:B------:R-:W-:Y:S01]  /*1700*/  ISETP.NE.AND P0, PT, R22, R23, PT ;  /* 0x000000171600720c */ /* 0x000fe20003f05270 */
[----:B------:R-:W-:Y:S02]  /*1710*/  IMAD.MOV.U32 R18, RZ, RZ, 0x0 ;  /* 0x00000000ff127424 */ /* 0x000fe400078e00ff */
[----:B------:R-:W-:-:S10]  /*1720*/  IMAD.MOV.U32 R19, RZ, RZ, -0x80000 ;  /* 0xfff80000ff137424 */ /* 0x000fd400078e00ff */
[----:B------:R-:W-:Y:S05]  /*1730*/  @!P0 BRA `(.L_x_16) ;  /* 0x0000000000348947 */ /* 0x000fea0003800000 */
[----:B------:R-:W-:Y:S02]  /*1740*/  ISETP.NE.AND P0, PT, R22, 0x7ff00000, PT ;  /* 0x7ff000001600780c */ /* 0x000fe40003f05270 */
[----:B------:R-:W-:Y:S02]  /*1750*/  LOP3.LUT R19, R11, 0x80000000, R9, 0x48, !PT ;  /* 0x800000000b137812 */ /* 0x000fe400078e4809 */
[----:B------:R-:W-:-:S13]  /*1760*/  ISETP.EQ.OR P0, PT, R23, RZ, !P0 ;  /* 0x000000ff1700720c */ /* 0x000fda0004702670 */
[----:B------:R-:W-:Y:S02]  /*1770*/  @P0 LOP3.LUT R3, R19, 0x7ff00000, RZ, 0xfc, !PT ;  /* 0x7ff0000013030812 */ /* 0x000fe400078efcff */
[----:B------:R-:W-:Y:S01]  /*1780*/  @!P0 MOV R18, RZ ;  /* 0x000000ff00128202 */ /* 0x000fe20000000f00 */
[----:B------:R-:W-:Y:S02]  /*1790*/  @P0 IMAD.MOV.U32 R18, RZ, RZ, RZ ;  /* 0x000000ffff120224 */ /* 0x000fe400078e00ff */
[----:B------:R-:W-:Y:S01]  /*17a0*/  @P0 IMAD.MOV.U32 R19, RZ, RZ, R3 ;  /* 0x000000ffff130224 */ /* 0x000fe200078e0003 */
[----:B------:R-:W-:Y:S06]  /*17b0*/  BRA `(.L_x_16) ;  /* 0x0000000000147947 */ /* 0x000fec0003800000 */
.L_x_18:
[----:B------:R-:W-:Y:S02]  /*17c0*/  LOP3.LUT R19, R9, 0x80000, RZ, 0xfc, !PT ;  /* 0x0008000009137812 */ /* 0x000fe400078efcff */
[----:B------:R-:W-:Y:S01]  /*17d0*/  MOV R18, R8 ;  /* 0x0000000800127202 */ /* 0x000fe20000000f00 */
[----:B------:R-:W-:Y:S06]  /*17e0*/  BRA `(.L_x_16) ;  /* 0x0000000000087947 */ /* 0x000fec0003800000 */
.L_x_17:
[----:B------:R-:W-:Y:S01]  /*17f0*/  LOP3.LUT R19, R11, 0x80000, RZ, 0xfc, !PT ;  /* 0x000800000b137812 */ /* 0x000fe200078efcff */
[----:B------:R-:W-:-:S07]  /*1800*/  IMAD.MOV.U32 R18, RZ, RZ, R10 ;  /* 0x000000ffff127224 */ /* 0x000fce00078e000a */
.L_x_16:
[----:B------:R-:W-:Y:S05]  /*1810*/  BSYNC.RECONVERGENT B2 ;  /* 0x0000000000027941 */ /* 0x000fea0003800200 */
.L_x_14:
[----:B------:R-:W-:Y:S01]  /*1820*/  IMAD.MOV.U32 R15, RZ, RZ, 0x0 ;  /* 0x00000000ff0f7424 */ /* 0x000fe200078e00ff */
[----:B------:R-:W-:Y:S01]  /*1830*/  MOV R5, R19 ;  /* 0x0000001300057202 */ /* 0x000fe20000000f00 */
[----:B------:R-:W-:Y:S02]  /*1840*/  IMAD.MOV.U32 R4, RZ, RZ, R18 ;  /* 0x000000ffff047224 */ /* 0x000fe400078e0012 */
[----:B------:R-:W-:Y:S05]  /*1850*/  RET.REL.NODEC R14 `(solve_chain_double) ;  /* 0xffffffe40ee87950 */ /* 0x000fea0003c3ffff */
.L_x_19:
[----:B------:R-:W-:-:S00]  /*1860*/  BRA `(.L_x_19) ;  /* 0xfffffffc00fc7947 */ /* 0x000fc0000383ffff */
[----:B------:R-:W-:-:S00]  /*1870*/  NOP ;  /* 0x0000000000007918 */ /* 0x000fc00000000000 */
        /* <DEDUP_REMOVED lines=8> */
.L_x_88:


//--------------------- .text.solve_chain_float   --------------------------
	.section	.text.solve_chain_float,"ax",@progbits
	.align	128
        .global         solve_chain_float
        .type           solve_chain_float,@function
        .size           solve_chain_float,(.L_x_89 - solve_chain_float)
        .other          solve_chain_float,@"STO_CUDA_ENTRY STV_DEFAULT"
solve_chain_float:
.text.solve_chain_float:
        /* <DEDUP_REMOVED lines=10> */
[----:B--2---:R-:W-:Y:S02]  /*00a0*/  MOV R2, UR5 ;  /* 0x0000000500027c02 */ /* 0x004fe40008000f00 */
[----:B------:R-:W-:-:S03]  /*00b0*/  ISETP.NE.AND P2, PT, RZ, UR4, PT ;  /* 0x00000004ff007c0c */ /* 0x000fc6000bf45270 */
[----:B---3--:R-:W-:-:S13]  /*00c0*/  PLOP3.LUT P3, PT, PT, PT, UP0, 0x80, 0x8 ;  /* 0x000000000008781c */ /* 0x008fda0003f6f008 */
.L_x_33:
[----:B0-----:R-:W0:Y:S01]  /*00d0*/  LDC.64 R4, c[0x0][0x388] ;  /* 0x0000e200ff047b82 */ /* 0x001e220000000a00 */
[----:B------:R-:W2:Y:S01]  /*00e0*/  LDCU UR4, c[0x0][0x384] ;  /* 0x00007080ff0477ac */ /* 0x000ea20008000800 */
[----:B0-----:R-:W-:-:S05]  /*00f0*/  IMAD.WIDE.U32 R4, R2, 0x4, R4 ;  /* 0x0000000402047825 */ /* 0x001fca00078e0004 */
[----:B------:R-:W1:Y:S04]  /*0100*/  LDG.E R3, desc[UR6][R4.64] ;  /* 0x0000000604037981 */ /* 0x000e68000c1e1900 */
[----:B------:R-:W3:Y:S01]  /*0110*/  LDG.E R6, desc[UR6][R4.64+0x4] ;  /* 0x0000040604067981 */ /* 0x000ee2000c1e1900 */
[----:B------:R-:W-:Y:S01]  /*0120*/  IADD3 R2, PT, PT, R2, 0x1, RZ ;  /* 0x0000000102027810 */ /* 0x000fe20007ffe0ff */
[----:B------:R-:W-:Y:S03]  /*0130*/  BSSY.RECONVERGENT B1, `(.L_x_20) ;  /* 0x000010d000017945 */ /* 0x000fe60003800200 */
[----:B--2---:R-:W-:Y:S02]  /*0140*/  ISETP.NE.AND P4, PT, R2, UR4, PT ;  /* 0x0000000402007c0c */ /* 0x004fe4000bf85270 */
[----:B-1----:R-:W-:-:S04]  /*0150*/  IADD3 R3, PT, PT, R3, R0, RZ ;  /* 0x0000000003037210 */ /* 0x002fc80007ffe0ff */
[----:B---3--:R-:W-:-:S13]  /*0160*/  ISETP.GE.U32.AND P0, PT, R3, R6, PT ;  /* 0x000000060300720c */ /* 0x008fda0003f06070 */
[----:B------:R-:W-:Y:S05]  /*0170*/  @P0 BRA `(.L_x_21) ;  /* 0x0000001000200947 */ /* 0x000fea0003800000 */
[----:B------:R-:W0:Y:S08]  /*0180*/  LDC.64 R6, c[0x0][0x390] ;  /* 0x0000e400ff067b82 */ /* 0x000e300000000a00 */
[----:B------:R-:W1:Y:S01]  /*0190*/  LDC.64 R10, c[0x0][0x398] ;  /* 0x0000e600ff0a7b82 */ /* 0x000e620000000a00 */
[----:B0-----:R-:W-:-:S05]  /*01a0*/  IMAD.WIDE.U32 R6, R3, 0x4, R6 ;  /* 0x0000000403067825 */ /* 0x001fca00078e0006 */
[----:B------:R-:W2:Y:S02]  /*01b0*/  LDG.E R3, desc[UR6][R6.64] ;  /* 0x0000000606037981 */ /* 0x000ea4000c1e1900 */
[C---:B--2---:R-:W-:Y:S02]  /*01c0*/  VIADD R5, R3.reuse, 0x1 ;  /* 0x0000000103057836 */ /* 0x044fe40000000000 */
[----:B-1----:R-:W-:-:S04]  /*01d0*/  IMAD.WIDE.U32 R8, R3, 0x4, R10 ;  /* 0x0000000403087825 */ /* 0x002fc800078e000a */
[----:B------:R-:W-:Y:S01]  /*01e0*/  IMAD.WIDE.U32 R10, R5, 0x4, R10 ;  /* 0x00000004050a7825 */ /* 0x000fe200078e000a */
[----:B------:R-:W2:Y:S04]  /*01f0*/  LDG.E R4, desc[UR6][R8.64] ;  /* 0x0000000608047981 */ /* 0x000ea8000c1e1900 */
[----:B------:R-:W3:Y:S01]  /*0200*/  LDG.E R5, desc[UR6][R10.64] ;  /* 0x000000060a057981 */ /* 0x000ee2000c1e1900 */
[----:B------:R-:W-:Y:S01]  /*0210*/  BSSY.RECONVERGENT B0, `(.L_x_22) ;  /* 0x00000e3000007945 */ /* 0x000fe20003800200 */
[----:B------:R-:W-:Y:S01]  /*0220*/  HFMA2 R20, -RZ, RZ, 0, 0 ;  /* 0x00000000ff147431 */ /* 0x000fe200000001ff */
[C---:B--2---:R-:W-:Y:S02]  /*0230*/  IADD3 R12, PT, PT, R4.reuse, 0x1, RZ ;  /* 0x00000001040c7810 */ /* 0x044fe40007ffe0ff */
[----:B------:R-:W-:-:S02]  /*0240*/  @P3 IADD3 R12, PT, PT, R4, RZ, RZ ;  /* 0x000000ff040c3210 */ /* 0x000fc40007ffe0ff */
[----:B---3--:R-:W-:Y:S01]  /*0250*/  IADD3 R13, PT, PT, R5, -0x1, RZ ;  /* 0xffffffff050d7810 */ /* 0x008fe20007ffe0ff */
[----:B------:R-:W-:-:S05]  /*0260*/  @!P2 IMAD.MOV R13, RZ, RZ, R5 ;  /* 0x000000ffff0da224 */ /* 0x000fca00078e0205 */
[----:B------:R-:W-:-:S13]  /*0270*/  ISETP.GT.U32.AND P0, PT, R13, R12, PT ;  /* 0x0000000c0d00720c */ /* 0x000fda0003f04070 */
[----:B------:R-:W-:Y:S05]  /*0280*/  @!P0 BRA `(.L_x_23) ;  /* 0x0000000c006c8947 */ /* 0x000fea0003800000 */
[----:B------:R-:W-:Y:S01]  /*0290*/  IADD3 R7, PT, PT, R5, -0x2, -R4 ;  /* 0xfffffffe05077810 */ /* 0x000fe20007ffe804 */
[----:B------:R-:W-:Y:S01]  /*02a0*/  BSSY.RECONVERGENT B2, `(.L_x_24) ;  /* 0x000006c000027945 */ /* 0x000fe20003800200 */
[----:B------:R-:W-:Y:S01]  /*02b0*/  MOV R6, R12 ;  /* 0x0000000c00067202 */ /* 0x000fe20000000f00 */
[----:B------:R-:W-:Y:S01]  /*02c0*/  IMAD.MOV.U32 R20, RZ, RZ, RZ ;  /* 0x000000ffff147224 */ /* 0x000fe200078e00ff */
[----:B------:R-:W-:Y:S02]  /*02d0*/  ISETP.GE.U32.AND P1, PT, R7, 0xf, PT ;  /* 0x0000000f0700780c */ /* 0x000fe40003f26070 */
[----:B------:R-:W-:-:S04]  /*02e0*/  IADD3 R8, PT, PT, R13, -R6, RZ ;  /* 0x800000060d087210 */ /* 0x000fc80007ffe0ff */
[----:B------:R-:W-:-:S07]  /*02f0*/  LOP3.LUT P0, R9, R8, 0xf, RZ, 0xc0, !PT ;  /* 0x0000000f08097812 */ /* 0x000fce000780c0ff */
[----:B------:R-:W-:Y:S06]  /*0300*/  @!P1 BRA `(.L_x_25) ;  /* 0x0000000400949947 */ /* 0x000fec0003800000 */
[----:B------:R-:W0:Y:S01]  /*0310*/  LDC.64 R10, c[0x0][0x3a8] ;  /* 0x0000ea00ff0a7b82 */ /* 0x000e220000000a00 */
[----:B------:R-:W-:Y:S02]  /*0320*/  LOP3.LUT R7, R8, 0xfffffff0, RZ, 0xc0, !PT ;  /* 0xfffffff008077812 */ /* 0x000fe400078ec0ff */
[----:B------:R-:W-:-:S03]  /*0330*/  MOV R20, RZ ;  /* 0x000000ff00147202 */ /* 0x000fc60000000f00 */
[----:B------:R-:W-:Y:S02]  /*0340*/  IMAD.MOV R7, RZ, RZ, -R7 ;  /* 0x000000ffff077224 */ /* 0x000fe400078e0a07 */
[----:B------:R-:W1:Y:S01]  /*0350*/  LDC.64 R12, c[0x0][0x3a0] ;  /* 0x0000e800ff0c7b82 */ /* 0x000e620000000a00 */
[----:B0-----:R-:W-:-:S03]  /*0360*/  IMAD.WIDE.U32 R10, R6, 0x4, R10 ;  /* 0x00000004060a7825 */ /* 0x001fc600078e000a */
[----:B------:R-:W-:Y:S01]  /*0370*/  IADD3 R18, P1, PT, R10, 0x20, RZ ;  /* 0x000000200a127810 */ /* 0x000fe20007f3e0ff */
[----:B-1----:R-:W-:-:S03]  /*0380*/  IMAD.WIDE.U32 R12, R6, 0x4, R12 ;  /* 0x00000004060c7825 */ /* 0x002fc600078e000c */
[----:B------:R-:W-:Y:S02]  /*0390*/  IADD3.X R15, PT, PT, RZ, R11, RZ, P1, !PT ;  /* 0x0000000bff0f7210 */ /* 0x000fe40000ffe4ff */
[----:B------:R-:W-:-:S04]  /*03a0*/  IADD3 R12, P3, PT, R12, 0x20, RZ ;  /* 0x000000200c0c7810 */ /* 0x000fc80007f7e0ff */
[----:B------:R-:W-:-:S09]  /*03b0*/  IADD3.X R13, PT, PT, RZ, R13, RZ, P3, !PT ;  /* 0x0000000dff0d7210 */ /* 0x000fd20001ffe4ff */
.L_x_26:
[----:B------:R-:W2:Y:S01]  /*03c0*/  LDG.E R11, desc[UR6][R12.64+-0x20] ;  /* 0xffffe0060c0b7981 */ /* 0x000ea2000c1e1900 */
[----:B------:R-:W2:Y:S03]  /*03d0*/  LDC.64 R16, c[0x0][0x3b8] ;  /* 0x0000ee00ff107b82 */ /* 0x000ea60000000a00 */
[----:B------:R-:W3:Y:S01]  /*03e0*/  LDG.E R19, desc[UR6][R12.64+-0x1c] ;  /* 0xffffe4060c137981 */ /* 0x000ee2000c1e1900 */
[----:B------:R-:W-:-:S03]  /*03f0*/  MOV R14, R18 ;  /* 0x00000012000e7202 */ /* 0x000fc60000000f00 */
[----:B------:R-:W4:Y:S04]  /*0400*/  LDG.E R29, desc[UR6][R12.64+-0x18] ;  /* 0xffffe8060c1d7981 */ /* 0x000f28000c1e1900 */
[----:B------:R-:W5:Y:S04]  /*0410*/  LDG.E R21, desc[UR6][R14.64+-0x20] ;  /* 0xffffe0060e157981 */ /* 0x000f68000c1e1900 */
[----:B------:R-:W5:Y:S04]  /*0420*/  LDG.E R27, desc[UR6][R12.64+-0x14] ;  /* 0xffffec060c1b7981 */ /* 0x000f68000c1e1900 */
[----:B------:R-:W5:Y:S04]  /*0430*/  LDG.E R25, desc[UR6][R14.64+-0x1c] ;  /* 0xffffe4060e197981 */ /* 0x000f68000c1e1900 */
[----:B------:R-:W5:Y:S04]  /*0440*/  LDG.E R23, desc[UR6][R12.64+-0x10] ;  /* 0xfffff0060c177981 */ /* 0x000f68000c1e1900 */
[----:B------:R-:W5:Y:S04]  /*0450*/  LDG.E R22, desc[UR6][R14.64+-0x18] ;  /* 0xffffe8060e167981 */ /* 0x000f68000c1e1900 */
[----:B------:R-:W5:Y:S01]  /*0460*/  LDG.E R24, desc[UR6][R12.64+-0xc] ;  /* 0xfffff4060c187981 */ /* 0x000f62000c1e1900 */
[----:B--2---:R-:W-:-:S04]  /*0470*/  IMAD.WIDE.U32 R10, R11, 0x4, R16 ;  /* 0x000000040b0a7825 */ /* 0x004fc800078e0010 */
[--C-:B---3--:R-:W-:Y:S02]  /*0480*/  IMAD.WIDE.U32 R18, R19, 0x4, R16.reuse ;  /* 0x0000000413127825 */ /* 0x108fe400078e0010 */
[----:B------:R-:W2:Y:S04]  /*0490*/  LDG.E R10, desc[UR6][R10.64] ;  /* 0x000000060a0a7981 */ /* 0x000ea8000c1e1900 */
[----:B------:R-:W3:Y:S01]  /*04a0*/  LDG.E R18, desc[UR6][R18.64] ;  /* 0x0000000612127981 */ /* 0x000ee2000c1e1900 */
[----:B----4-:R-:W-:-:S04]  /*04b0*/  IMAD.WIDE.U32 R28, R29, 0x4, R16 ;  /* 0x000000041d1c7825 */ /* 0x010fc800078e0010 */
[----:B-----5:R-:W-:Y:S01]  /*04c0*/  IMAD.WIDE.U32 R26, R27, 0x4, R16 ;  /* 0x000000041b1a7825 */ /* 0x020fe200078e0010 */
[----:B------:R-:W4:Y:S03]  /*04d0*/  LDG.E R11, desc[UR6][R14.64+-0x14] ;  /* 0xffffec060e0b7981 */ /* 0x000f26000c1e1900 */
[----:B--2---:R-:W-:Y:S02]  /*04e0*/  FFMA R20, R21, R10, R20 ;  /* 0x0000000a15147223 */ /* 0x004fe40000000014 */
[----:B------:R-:W2:Y:S02]  /*04f0*/  LDG.E R21, desc[UR6][R28.64] ;  /* 0x000000061c157981 */ /* 0x000ea4000c1e1900 */
[----:B---3--:R-:W-:Y:S01]  /*0500*/  FFMA R20, R25, R18, R20 ;  /* 0x0000001219147223 */ /* 0x008fe20000000014 */
[----:B------:R-:W-:Y:S01]  /*0510*/  IMAD.WIDE.U32 R18, R23, 0x4, R16 ;  /* 0x0000000417127825 */ /* 0x000fe200078e0010 */
[----:B------:R-:W4:Y:S04]  /*0520*/  LDG.E R10, desc[UR6][R26.64] ;  /* 0x000000061a0a7981 */ /* 0x000f28000c1e1900 */
[----:B------:R-:W3:Y:S04]  /*0530*/  LDG.E R23, desc[UR6][R12.64+-0x8] ;  /* 0xfffff8060c177981 */ /* 0x000ee8000c1e1900 */
[----:B------:R-:W5:Y:S04]  /*0540*/  LDG.E R18, desc[UR6][R18.64] ;  /* 0x0000000612127981 */ /* 0x000f68000c1e1900 */
[----:B------:R-:W5:Y:S04]  /*0550*/  LDG.E R25, desc[UR6][R14.64+-0x10] ;  /* 0xfffff0060e197981 */ /* 0x000f68000c1e1900 */
[----:B------:R-:W5:Y:S04]  /*0560*/  LDG.E R27, desc[UR6][R12.64+-0x4] ;  /* 0xfffffc060c1b7981 */ /* 0x000f68000c1e1900 */
[----:B------:R-:W5:Y:S04]  /*0570*/  LDG.E R29, desc[UR6][R12.64] ;  /* 0x000000060c1d7981 */ /* 0x000f68000c1e1900 */
[----:B------:R-:W5:Y:S04]  /*0580*/  LDG.E R26, desc[UR6][R12.64+0x8] ;  /* 0x000008060c1a7981 */ /* 0x000f68000c1e1900 */
[----:B------:R-:W5:Y:S01]  /*0590*/  LDG.E R28, desc[UR6][R14.64+-0x4] ;  /* 0xfffffc060e1c7981 */ /* 0x000f62000c1e1900 */
[----:B--2---:R-:W-:Y:S01]  /*05a0*/  FFMA R22, R22, R21, R20 ;  /* 0x0000001516167223 */ /* 0x004fe20000000014 */
[----:B------:R-:W-:-:S02]  /*05b0*/  IMAD.WIDE.U32 R20, R24, 0x4, R16 ;  /* 0x0000000418147825 */ /* 0x000fc400078e0010 */
[----:B------:R-:W2:Y:S02]  /*05c0*/  LDG.E R24, desc[UR6][R14.64+-0xc] ;  /* 0xfffff4060e187981 */ /* 0x000ea4000c1e1900 */
[----:B----4-:R-:W-:Y:S02]  /*05d0*/  FFMA R22, R11, R10, R22 ;  /* 0x0000000a0b167223 */ /* 0x010fe40000000016 */
[----:B------:R-:W2:Y:S01]  /*05e0*/  LDG.E R20, desc[UR6][R20.64] ;  /* 0x0000000614147981 */ /* 0x000ea2000c1e1900 */
[----:B---3--:R-:W-:-:S06]  /*05f0*/  IMAD.WIDE.U32 R10, R23, 0x4, R16 ;  /* 0x00000004170a7825 */ /* 0x008fcc00078e0010 */
[----:B------:R-:W3:Y:S01]  /*0600*/  LDG.E R11, desc[UR6][R10.64] ;  /* 0x000000060a0b7981 */ /* 0x000ee2000c1e1900 */
[----:B-----5:R-:W-:-:S03]  /*0610*/  FFMA R25, R25, R18, R22 ;  /* 0x0000001219197223 */ /* 0x020fc60000000016 */
[----:B------:R-:W4:Y:S01]  /*0620*/  LDG.E R21, desc[UR6][R14.64] ;  /* 0x000000060e157981 */ /* 0x000f22000c1e1900 */
[----:B------:R-:W-:-:S03]  /*0630*/  IMAD.WIDE.U32 R18, R27, 0x4, R16 ;  /* 0x000000041b127825 */ /* 0x000fc600078e0010 */
[----:B------:R-:W5:Y:S04]  /*0640*/  LDG.E R27, desc[UR6][R12.64+0x4] ;  /* 0x000004060c1b7981 */ /* 0x000f68000c1e1900 */
[----:B------:R-:W3:Y:S04]  /*0650*/  LDG.E R10, desc[UR6][R14.64+-0x8] ;  /* 0xfffff8060e0a7981 */ /* 0x000ee8000c1e1900 */
[----:B------:R-:W4:Y:S01]  /*0660*/  LDG.E R19, desc[UR6][R18.64] ;  /* 0x0000000612137981 */ /* 0x000f22000c1e1900 */
[----:B------:R-:W-:-:S03]  /*0670*/  IMAD.WIDE.U32 R22, R29, 0x4, R16 ;  /* 0x000000041d167825 */ /* 0x000fc600078e0010 */
[----:B------:R-:W4:Y:S04]  /*0680*/  LDG.E R29, desc[UR6][R12.64+0x1c] ;  /* 0x00001c060c1d7981 */ /* 0x000f28000c1e1900 */
[----:B------:R-:W4:Y:S04]  /*0690*/  LDG.E R22, desc[UR6][R22.64] ;  /* 0x0000000616167981 */ /* 0x000f28000c1e1900 */
[----:B------:R-:W4:Y:S01]  /*06a0*/  LDG.E R18, desc[UR6][R14.64+0x4] ;  /* 0x000004060e127981 */ /* 0x000f22000c1e1900 */
[----:B--2---:R-:W-:-:S03]  /*06b0*/  FFMA R25, R24, R20, R25 ;  /* 0x0000001418197223 */ /* 0x004fc60000000019 */
[----:B------:R-:W2:Y:S04]  /*06c0*/  LDG.E R24, desc[UR6][R14.64+0x8] ;  /* 0x000008060e187981 */ /* 0x000ea8000c1e1900 */
[----:B------:R-:W2:Y:S01]  /*06d0*/  LDG.E R20, desc[UR6][R12.64+0x14] ;  /* 0x000014060c147981 */ /* 0x000ea2000c1e1900 */
[----:B---3--:R-:W-:Y:S01]  /*06e0*/  FFMA R25, R10, R11, R25 ;  /* 0x0000000b0a197223 */ /* 0x008fe20000000019 */
[----:B-----5:R-:W-:-:S04]  /*06f0*/  IMAD.WIDE.U32 R10, R27, 0x4, R16 ;  /* 0x000000041b0a7825 */ /* 0x020fc800078e0010 */
[----:B------:R-:W-:-:S04]  /*0700*/  IMAD.WIDE.U32 R26, R26, 0x4, R16 ;  /* 0x000000041a1a7825 */ /* 0x000fc800078e0010 */
[----:B----4-:R-:W-:Y:S01]  /*0710*/  FFMA R28, R28, R19, R25 ;  /* 0x000000131c1c7223 */ /* 0x010fe20000000019 */
[----:B------:R-:W3:Y:S04]  /*0720*/  LDG.E R10, desc[UR6][R10.64] ;  /* 0x000000060a0a7981 */ /* 0x000ee8000c1e1900 */
[----:B------:R-:W4:Y:S04]  /*0730*/  LDG.E R25, desc[UR6][R12.64+0xc] ;  /* 0x00000c060c197981 */ /* 0x000f28000c1e1900 */
[----:B------:R-:W2:Y:S04]  /*0740*/  LDG.E R27, desc[UR6][R26.64] ;  /* 0x000000061a1b7981 */ /* 0x000ea8000c1e1900 */
[----:B------:R-:W5:Y:S01]  /*0750*/  LDG.E R19, desc[UR6][R12.64+0x10] ;  /* 0x000010060c137981 */ /* 0x000f62000c1e1900 */
[----:B------:R-:W-:-:S03]  /*0760*/  FFMA R23, R21, R22, R28 ;  /* 0x0000001615177223 */ /* 0x000fc6000000001c */
[----:B------:R-:W5:Y:S04]  /*0770*/  LDG.E R21, desc[UR6][R12.64+0x18] ;  /* 0x000018060c157981 */ /* 0x000f68000c1e1900 */
[----:B------:R-:W5:Y:S01]  /*0780*/  LDG.E R26, desc[UR6][R14.64+0x10] ;  /* 0x000010060e1a7981 */ /* 0x000f62000c1e1900 */
[----:B---3--:R-:W-:Y:S01]  /*0790*/  FFMA R18, R18, R10, R23 ;  /* 0x0000000a12127223 */ /* 0x008fe20000000017 */
[----:B----4-:R-:W-:Y:S02]  /*07a0*/  IMAD.WIDE.U32 R22, R25, 0x4, R16 ;  /* 0x0000000419167825 */ /* 0x010fe400078e0010 */
[----:B------:R-:W3:Y:S02]  /*07b0*/  LDG.E R25, desc[UR6][R14.64+0xc] ;  /* 0x00000c060e197981 */ /* 0x000ee4000c1e1900 */
[----:B--2---:R-:W-:-:S02]  /*07c0*/  FFMA R24, R24, R27, R18 ;  /* 0x0000001b18187223 */ /* 0x004fc40000000012 */
[----:B------:R-:W3:Y:S01]  /*07d0*/  LDG.E R22, desc[UR6][R22.64] ;  /* 0x0000000616167981 */ /* 0x000ee2000c1e1900 */
[----:B-----5:R-:W-:-:S03]  /*07e0*/  IMAD.WIDE.U32 R18, R19, 0x4, R16 ;  /* 0x0000000413127825 */ /* 0x020fc600078e0010 */
[----:B------:R-:W2:Y:S01]  /*07f0*/  LDG.E R27, desc[UR6][R14.64+0x14] ;  /* 0x000014060e1b7981 */ /* 0x000ea2000c1e1900 */
[----:B------:R-:W-:-:S03]  /*0800*/  IMAD.WIDE.U32 R10, R20, 0x4, R16 ;  /* 0x00000004140a7825 */ /* 0x000fc600078e0010 */
[----:B------:R0:W4:Y:S01]  /*0810*/  LDG.E R19, desc[UR6][R18.64] ;  /* 0x0000000612137981 */ /* 0x000122000c1e1900 */
[----:B------:R-:W-:-:S03]  /*0820*/  IMAD.WIDE.U32 R20, R21, 0x4, R16 ;  /* 0x0000000415147825 */ /* 0x000fc600078e0010 */
[----:B------:R-:W2:Y:S01]  /*0830*/  LDG.E R10, desc[UR6][R10.64] ;  /* 0x000000060a0a7981 */ /* 0x000ea2000c1e1900 */
[----:B------:R-:W-:-:S03]  /*0840*/  IMAD.WIDE.U32 R16, R29, 0x4, R16 ;  /* 0x000000041d107825 */ /* 0x000fc600078e0010 */
[----:B------:R-:W5:Y:S04]  /*0850*/  LDG.E R20, desc[UR6][R20.64] ;  /* 0x0000000614147981 */ /* 0x000f68000c1e1900 */
[----:B------:R-:W5:Y:S04]  /*0860*/  LDG.E R29, desc[UR6][R14.64+0x18] ;  /* 0x000018060e1d7981 */ /* 0x000f68000c1e1900 */
[----:B------:R-:W5:Y:S04]  /*0870*/  LDG.E R16, desc[UR6][R16.64] ;  /* 0x0000000610107981 */ /* 0x000f68000c1e1900 */
[----:B------:R1:W5:Y:S01]  /*0880*/  LDG.E R23, desc[UR6][R14.64+0x1c] ;  /* 0x00001c060e177981 */ /* 0x000362000c1e1900 */
[----:B------:R-:W-:-:S04]  /*0890*/  IADD3 R7, PT, PT, R7, 0x10, RZ ;  /* 0x0000001007077810 */ /* 0x000fc80007ffe0ff */
[----:B------:R-:W-:Y:S02]  /*08a0*/  ISETP.NE.AND P1, PT, R7, RZ, PT ;  /* 0x000000ff0700720c */ /* 0x000fe40003f25270 */
[----:B------:R-:W-:Y:S02]  /*08b0*/  IADD3 R12, P5, PT, R12, 0x40, RZ ;  /* 0x000000400c0c7810 */ /* 0x000fe40007fbe0ff */
[----:B0-----:R-:W-:Y:S02]  /*08c0*/  IADD3 R18, P3, PT, R14, 0x40, RZ ;  /* 0x000000400e127810 */ /* 0x001fe40007f7e0ff */
[----:B------:R-:W-:Y:S01]  /*08d0*/  IADD3 R6, PT, PT, R6, 0x10, RZ ;  /* 0x0000001006067810 */ /* 0x000fe20007ffe0ff */
[----:B------:R-:W-:Y:S01]  /*08e0*/  IMAD.X R13, RZ, RZ, R13, P5 ;  /* 0x000000ffff0d7224 */ /* 0x000fe200028e060d */
[----:B-1----:R-:W-:Y:S01]  /*08f0*/  IADD3.X R15, PT, PT, RZ, R15, RZ, P3, !PT ;  /* 0x0000000fff0f7210 */ /* 0x002fe20001ffe4ff */
[----:B---3--:R-:W-:-:S04]  /*0900*/  FFMA R25, R25, R22, R24 ;  /* 0x0000001619197223 */ /* 0x008fc80000000018 */
[----:B----4-:R-:W-:-:S04]  /*0910*/  FFMA R26, R26, R19, R25 ;  /* 0x000000131a1a7223 */ /* 0x010fc80000000019 */
[----:B--2---:R-:W-:-:S04]  /*0920*/  FFMA R26, R27, R10, R26 ;  /* 0x0000000a1b1a7223 */ /* 0x004fc8000000001a */
[----:B-----5:R-:W-:-:S04]  /*0930*/  FFMA R20, R29, R20, R26 ;  /* 0x000000141d147223 */ /* 0x020fc8000000001a */
[----:B------:R-:W-:Y:S01]  /*0940*/  FFMA R20, R23, R16, R20 ;  /* 0x0000001017147223 */ /* 0x000fe20000000014 */
[----:B------:R-:W-:Y:S06]  /*0950*/  @P1 BRA `(.L_x_26) ;  /* 0xfffffff800981947 */ /* 0x000fec000383ffff */
.L_x_25:
[----:B------:R-:W-:Y:S05]  /*0960*/  BSYNC.RECONVERGENT B2 ;  /* 0x0000000000027941 */ /* 0x000fea0003800200 */
.L_x_24:
[----:B------:R-:W-:Y:S05]  /*0970*/  @!P0 BRA `(.L_x_23) ;  /* 0x0000000400b08947 */ /* 0x000fea0003800000 */
[----:B------:R-:W-:Y:S01]  /*0980*/  ISETP.GE.U32.AND P0, PT, R9, 0x8, PT ;  /* 0x000000080900780c */ /* 0x000fe20003f06070 */
[----:B------:R-:W-:Y:S01]  /*0990*/  BSSY.RECONVERGENT B2, `(.L_x_27) ;  /* 0x0000031000027945 */ /* 0x000fe20003800200 */
[----:B------:R-:W-:-:S11]  /*09a0*/  LOP3.LUT P1, R25, R8, 0x7, RZ, 0xc0, !PT ;  /* 0x0000000708197812 */ /* 0x000fd6000782c0ff */
[----:B------:R-:W-:Y:S05]  /*09b0*/  @!P0 BRA `(.L_x_28) ;  /* 0x0000000000b88947 */ /* 0x000fea0003800000 */
        /* <DEDUP_REMOVED lines=9> */
[----:B------:R-:W5:Y:S04]  /*0a50*/  LDG.E R18, desc[UR6][R10.64] ;  /* 0x000000060a127981 */ /* 0x000f68000c1e1900 */
[----:B------:R-:W2:Y:S04]  /*0a60*/  LDG.E R19, desc[UR6][R22.64+0x10] ;  /* 0x0000100616137981 */ /* 0x000ea8000c1e1900 */
[----:B------:R-:W2:Y:S04]  /*0a70*/  LDG.E R24, desc[UR6][R10.64+0x4] ;  /* 0x000004060a187981 */ /* 0x000ea8000c1e1900 */
[----:B------:R-:W2:Y:S04]  /*0a80*/  LDG.E R21, desc[UR6][R22.64+0x14] ;  /* 0x0000140616157981 */ /* 0x000ea8000c1e1900 */
[----:B------:R-:W5:Y:S04]  /*0a90*/  LDG.E R9, desc[UR6][R22.64+0x18] ;  /* 0x0000180616097981 */ /* 0x000f68000c1e1900 */
[----:B------:R5:W2:Y:S04]  /*0aa0*/  LDG.E R7, desc[UR6][R22.64+0x1c] ;  /* 0x00001c0616077981 */ /* 0x000aa8000c1e1900 */
[----:B------:R-:W2:Y:S01]  /*0ab0*/  LDG.E R28, desc[UR6][R10.64+0x18] ;  /* 0x000018060a1c7981 */ /* 0x000ea2000c1e1900 */
[----:B-1----:R-:W-:-:S04]  /*0ac0*/  IMAD.WIDE.U32 R16, R17, 0x4, R12 ;  /* 0x0000000411107825 */ /* 0x002fc800078e000c */
[--C-:B---3--:R-:W-:Y:S02]  /*0ad0*/  IMAD.WIDE.U32 R26, R27, 0x4, R12.reuse ;  /* 0x000000041b1a7825 */ /* 0x108fe400078e000c */
[----:B------:R-:W3:Y:S04]  /*0ae0*/  LDG.E R17, desc[UR6][R16.64] ;  /* 0x0000000610117981 */ /* 0x000ee8000c1e1900 */
[----:B------:R-:W2:Y:S01]  /*0af0*/  LDG.E R27, desc[UR6][R26.64] ;  /* 0x000000061a1b7981 */ /* 0x000ea2000c1e1900 */
[----:B----4-:R-:W-:-:S06]  /*0b00*/  IMAD.WIDE.U32 R14, R15, 0x4, R12 ;  /* 0x000000040f0e7825 */ /* 0x010fcc00078e000c */
[----:B------:R-:W4:Y:S04]  /*0b10*/  LDG.E R14, desc[UR6][R14.64] ;  /* 0x000000060e0e7981 */ /* 0x000f28000c1e1900 */
[----:B------:R-:W4:Y:S01]  /*0b20*/  LDG.E R26, desc[UR6][R10.64+0xc] ;  /* 0x00000c060a1a7981 */ /* 0x000f22000c1e1900 */
[----:B-----5:R-:W-:-:S03]  /*0b30*/  IMAD.WIDE.U32 R22, R9, 0x4, R12 ;  /* 0x0000000409167825 */ /* 0x020fc600078e000c */
[----:B------:R-:W5:Y:S04]  /*0b40*/  LDG.E R9, desc[UR6][R10.64+0x14] ;  /* 0x000014060a097981 */ /* 0x000f68000c1e1900 */
[----:B------:R-:W5:Y:S01]  /*0b50*/  LDG.E R22, desc[UR6][R22.64] ;  /* 0x0000000616167981 */ /* 0x000f62000c1e1900 */
[----:B---3--:R-:W-:Y:S01]  /*0b60*/  FFMA R20, R18, R17, R20 ;  /* 0x0000001112147223 */ /* 0x008fe20000000014 */
[--C-:B--2---:R-:W-:Y:S02]  /*0b70*/  IMAD.WIDE.U32 R16, R29, 0x4, R12.reuse ;  /* 0x000000041d107825 */ /* 0x104fe400078e000c */
[----:B------:R-:W4:Y:S02]  /*0b80*/  LDG.E R29, desc[UR6][R10.64+0x8] ;  /* 0x000008060a1d7981 */ /* 0x000f24000c1e1900 */
[----:B------:R-:W-:-:S04]  /*0b90*/  IMAD.WIDE.U32 R18, R19, 0x4, R12 ;  /* 0x0000000413127825 */ /* 0x000fc800078e000c */
[----:B------:R-:W-:Y:S01]  /*0ba0*/  FFMA R24, R24, R27, R20 ;  /* 0x0000001b18187223 */ /* 0x000fe20000000014 */
[----:B------:R-:W2:Y:S01]  /*0bb0*/  LDG.E R16, desc[UR6][R16.64] ;  /* 0x0000000610107981 */ /* 0x000ea2000c1e1900 */
[----:B------:R-:W-:-:S03]  /*0bc0*/  IMAD.WIDE.U32 R20, R21, 0x4, R12 ;  /* 0x0000000415147825 */ /* 0x000fc600078e000c */
[----:B------:R-:W3:Y:S04]  /*0bd0*/  LDG.E R18, desc[UR6][R18.64] ;  /* 0x0000000612127981 */ /* 0x000ee8000c1e1900 */
[----:B------:R-:W3:Y:S01]  /*0be0*/  LDG.E R27, desc[UR6][R10.64+0x10] ;  /* 0x000010060a1b7981 */ /* 0x000ee2000c1e1900 */
[----:B------:R-:W-:-:S03]  /*0bf0*/  IMAD.WIDE.U32 R12, R7, 0x4, R12 ;  /* 0x00000004070c7825 */ /* 0x000fc600078e000c */
[----:B------:R-:W5:Y:S04]  /*0c00*/  LDG.E R20, desc[UR6][R20.64] ;  /* 0x0000000614147981 */ /* 0x000f68000c1e1900 */
[----:B------:R-:W5:Y:S04]  /*0c10*/  LDG.E R7, desc[UR6][R10.64+0x1c] ;  /* 0x00001c060a077981 */ /* 0x000f68000c1e1900 */
[----:B------:R-:W5:Y:S01]  /*0c20*/  LDG.E R12, desc[UR6][R12.64] ;  /* 0x000000060c0c7981 */ /* 0x000f62000c1e1900 */
[----:B------:R-:W-:Y:S01]  /*0c30*/  IADD3 R6, PT, PT, R6, 0x8, RZ ;  /* 0x0000000806067810 */ /* 0x000fe20007ffe0ff */
[----:B----4-:R-:W-:-:S04]  /*0c40*/  FFMA R29, R29, R14, R24 ;  /* 0x0000000e1d1d7223 */ /* 0x010fc80000000018 */
[----:B--2---:R-:W-:-:S04]  /*0c50*/  FFMA R16, R26, R16, R29 ;  /* 0x000000101a107223 */ /* 0x004fc8000000001d */
[----:B---3--:R-:W-:-:S04]  /*0c60*/  FFMA R16, R27, R18, R16 ;  /* 0x000000121b107223 */ /* 0x008fc80000000010 */
[----:B-----5:R-:W-:-:S04]  /*0c70*/  FFMA R9, R9, R20, R16 ;  /* 0x0000001409097223 */ /* 0x020fc80000000010 */
[----:B------:R-:W-:-:S04]  /*0c80*/  FFMA R9, R28, R22, R9 ;  /* 0x000000161c097223 */ /* 0x000fc80000000009 */
[----:B------:R-:W-:-:S07]  /*0c90*/  FFMA R20, R7, R12, R9 ;  /* 0x0000000c07147223 */ /* 0x000fce0000000009 */
.L_x_28:
[----:B------:R-:W-:Y:S05]  /*0ca0*/  BSYNC.RECONVERGENT B2 ;  /* 0x0000000000027941 */ /* 0x000fea0003800200 */
.L_x_27:
[----:B------:R-:W-:Y:S05]  /*0cb0*/  @!P1 BRA `(.L_x_23) ;  /* 0x0000000000e09947 */ /* 0x000fea0003800000 */
[----:B------:R-:W-:Y:S01]  /*0cc0*/  ISETP.GE.U32.AND P0, PT, R25, 0x4, PT ;  /* 0x000000041900780c */ /* 0x000fe20003f06070 */
[----:B------:R-:W-:Y:S01]  /*0cd0*/  BSSY.RECONVERGENT B2, `(.L_x_29) ;  /* 0x000001e000027945 */ /* 0x000fe20003800200 */
[----:B------:R-:W-:-:S04]  /*0ce0*/  LOP3.LUT R8, R8, 0x3, RZ, 0xc0, !PT ;  /* 0x0000000308087812 */ /* 0x000fc800078ec0ff */
[----:B------:R-:W-:-:S07]  /*0cf0*/  ISETP.NE.AND P1, PT, R8, RZ, PT ;  /* 0x000000ff0800720c */ /* 0x000fce0003f25270 */
[----:B------:R-:W-:Y:S06]  /*0d00*/  @!P0 BRA `(.L_x_30) ;  /* 0x0000000000688947 */ /* 0x000fec0003800000 */
[----:B------:R-:W0:Y:S08]  /*0d10*/  LDC.64 R10, c[0x0][0x3a0] ;  /* 0x0000e800ff0a7b82 */ /* 0x000e300000000a00 */
[----:B------:R-:W1:Y:S01]  /*0d20*/  LDC.64 R12, c[0x0][0x3b8] ;  /* 0x0000ee00ff0c7b82 */ /* 0x000e620000000a00 */
[----:B0-----:R-:W-:-:S07]  /*0d30*/  IMAD.WIDE.U32 R22, R6, 0x4, R10 ;  /* 0x0000000406167825 */ /* 0x001fce00078e000a */
[----:B------:R-:W0:Y:S01]  /*0d40*/  LDC.64 R10, c[0x0][0x3a8] ;  /* 0x0000ea00ff0a7b82 */ /* 0x000e220000000a00 */
[----:B------:R-:W1:Y:S04]  /*0d50*/  LDG.E R19, desc[UR6][R22.64] ;  /* 0x0000000616137981 */ /* 0x000e68000c1e1900 */
[----:B------:R-:W2:Y:S04]  /*0d60*/  LDG.E R15, desc[UR6][R22.64+0x4] ;  /* 0x00000406160f7981 */ /* 0x000ea8000c1e1900 */
[----:B------:R-:W3:Y:S04]  /*0d70*/  LDG.E R17, desc[UR6][R22.64+0x8] ;  /* 0x0000080616117981 */ /* 0x000ee8000c1e1900 */
[----:B------:R-:W4:Y:S01]  /*0d80*/  LDG.E R9, desc[UR6][R22.64+0xc] ;  /* 0x00000c0616097981 */ /* 0x000f22000c1e1900 */
[----:B0-----:R-:W-:-:S05]  /*0d90*/  IMAD.WIDE.U32 R10, R6, 0x4, R10 ;  /* 0x00000004060a7825 */ /* 0x001fca00078e000a */
[----:B------:R-:W5:Y:S04]  /*0da0*/  LDG.E R7, desc[UR6][R10.64] ;  /* 0x000000060a077981 */ /* 0x000f68000c1e1900 */
[----:B------:R-:W5:Y:S04]  /*0db0*/  LDG.E R24, desc[UR6][R10.64+0x4] ;  /* 0x000004060a187981 */ /* 0x000f68000c1e1900 */
[----:B------:R-:W5:Y:S04]  /*0dc0*/  LDG.E R22, desc[UR6][R10.64+0x8] ;  /* 0x000008060a167981 */ /* 0x000f68000c1e1900 */
[----:B------:R-:W5:Y:S01]  /*0dd0*/  LDG.E R26, desc[UR6][R10.64+0xc] ;  /* 0x00000c060a1a7981 */ /* 0x000f62000c1e1900 */
[----:B-1----:R-:W-:-:S04]  /*0de0*/  IMAD.WIDE.U32 R18, R19, 0x4, R12 ;  /* 0x0000000413127825 */ /* 0x002fc800078e000c */
[--C-:B--2---:R-:W-:Y:S02]  /*0df0*/  IMAD.WIDE.U32 R14, R15, 0x4, R12.reuse ;  /* 0x000000040f0e7825 */ /* 0x104fe400078e000c */
[----:B------:R-:W5:Y:S02]  /*0e00*/  LDG.E R18, desc[UR6][R18.64] ;  /* 0x0000000612127981 */ /* 0x000f64000c1e1900 */
[--C-:B---3--:R-:W-:Y:S02]  /*0e10*/  IMAD.WIDE.U32 R16, R17, 0x4, R12.reuse ;  /* 0x0000000411107825 */ /* 0x108fe400078e000c */
[----:B------:R-:W2:Y:S02]  /*0e20*/  LDG.E R14, desc[UR6][R14.64] ;  /* 0x000000060e0e7981 */ /* 0x000ea4000c1e1900 */
[----:B----4-:R-:W-:Y:S02]  /*0e30*/  IMAD.WIDE.U32 R12, R9, 0x4, R12 ;  /* 0x00000004090c7825 */ /* 0x010fe400078e000c */
[----:B------:R-:W3:Y:S04]  /*0e40*/  LDG.E R16, desc[UR6][R16.64] ;  /* 0x0000000610107981 */ /* 0x000ee8000c1e1900 */
[----:B------:R-:W4:Y:S01]  /*0e50*/  LDG.E R12, desc[UR6][R12.64] ;  /* 0x000000060c0c7981 */ /* 0x000f22000c1e1900 */
[----:B------:R-:W-:Y:S01]  /*0e60*/  IADD3 R6, PT, PT, R6, 0x4, RZ ;  /* 0x0000000406067810 */ /* 0x000fe20007ffe0ff */
[----:B-----5:R-:W-:-:S04]  /*0e70*/  FFMA R7, R7, R18, R20 ;  /* 0x0000001207077223 */ /* 0x020fc80000000014 */
[----:B--2---:R-:W-:-:S04]  /*0e80*/  FFMA R7, R24, R14, R7 ;  /* 0x0000000e18077223 */ /* 0x004fc80000000007 */
[----:B---3--:R-:W-:-:S04]  /*0e90*/  FFMA R7, R22, R16, R7 ;  /* 0x0000001016077223 */ /* 0x008fc80000000007 */
[----:B----4-:R-:W-:-:S07]  /*0ea0*/  FFMA R20, R26, R12, R7 ;  /* 0x0000000c1a147223 */ /* 0x010fce0000000007 */
.L_x_30:
[----:B------:R-:W-:Y:S05]  /*0eb0*/  BSYNC.RECONVERGENT B2 ;  /* 0x0000000000027941 */ /* 0x000fea0003800200 */
.L_x_29:
[----:B------:R-:W-:Y:S05]  /*0ec0*/  @!P1 BRA `(.L_x_23) ;  /* 0x00000000005c9947 */ /* 0x000fea0003800000 */
[----:B------:R-:W0:Y:S08]  /*0ed0*/  LDC.64 R12, c[0x0][0x3a0] ;  /* 0x0000e800ff0c7b82 */ /* 0x000e300000000a00 */
[----:B------:R-:W1:Y:S08]  /*0ee0*/  LDC.64 R14, c[0x0][0x3a8] ;  /* 0x0000ea00ff0e7b82 */ /* 0x000e700000000a00 */
[----:B------:R-:W2:Y:S01]  /*0ef0*/  LDC.64 R10, c[0x0][0x3b8] ;  /* 0x0000ee00ff0a7b82 */ /* 0x000ea20000000a00 */
[----:B0-----:R-:W-:-:S05]  /*0f00*/  IMAD.WIDE.U32 R12, R6, 0x4, R12 ;  /* 0x00000004060c7825 */ /* 0x001fca00078e000c */
[----:B------:R-:W2:Y:S01]  /*0f10*/  LDG.E R9, desc[UR6][R12.64] ;  /* 0x000000060c097981 */ /* 0x000ea2000c1e1900 */
[----:B-1----:R-:W-:Y:S01]  /*0f20*/  IMAD.WIDE.U32 R6, R6, 0x4, R14 ;  /* 0x0000000406067825 */ /* 0x002fe200078e000e */
[----:B------:R-:W-:-:S03]  /*0f30*/  ISETP.NE.AND P0, PT, R8, 0x1, PT ;  /* 0x000000010800780c */ /* 0x000fc60003f05270 */
[----:B--2---:R-:W-:Y:S02]  /*0f40*/  IMAD.WIDE.U32 R14, R9, 0x4, R10 ;  /* 0x00000004090e7825 */ /* 0x004fe400078e000a */
[----:B------:R-:W2:Y:S04]  /*0f50*/  LDG.E R9, desc[UR6][R6.64] ;  /* 0x0000000606097981 */ /* 0x000ea8000c1e1900 */
[----:B------:R-:W2:Y:S02]  /*0f60*/  LDG.E R14, desc[UR6][R14.64] ;  /* 0x000000060e0e7981 */ /* 0x000ea4000c1e1900 */
[----:B--2---:R-:W-:Y:S02]  /*0f70*/  FFMA R20, R9, R14, R20 ;  /* 0x0000000e09147223 */ /* 0x004fe40000000014 */
[----:B------:R-:W-:Y:S05]  /*0f80*/  @!P0 BRA `(.L_x_23) ;  /* 0x00000000002c8947 */ /* 0x000fea0003800000 */
[----:B------:R-:W-:Y:S01]  /*0f90*/  ISETP.NE.AND P0, PT, R8, 0x2, PT ;  /* 0x000000020800780c */ /* 0x000fe20003f05270 */
[----:B------:R-:W2:Y:S04]  /*0fa0*/  LDG.E R9, desc[UR6][R12.64+0x4] ;  /* 0x000004060c097981 */ /* 0x000ea8000c1e1900 */
[----:B------:R-:W3:Y:S08]  /*0fb0*/  LDG.E R15, desc[UR6][R6.64+0x4] ;  /* 0x00000406060f7981 */ /* 0x000ef0000c1e1900 */
[----:B------:R-:W4:Y:S01]  /*0fc0*/  @P0 LDG.E R17, desc[UR6][R12.64+0x8] ;  /* 0x000008060c110981 */ /* 0x000f22000c1e1900 */
[----:B--2---:R-:W-:-:S06]  /*0fd0*/  IMAD.WIDE.U32 R8, R9, 0x4, R10 ;  /* 0x0000000409087825 */ /* 0x004fcc00078e000a */
[----:B------:R-:W3:Y:S01]  /*0fe0*/  LDG.E R8, desc[UR6][R8.64] ;  /* 0x0000000608087981 */ /* 0x000ee2000c1e1900 */
[----:B----4-:R-:W-:-:S03]  /*0ff0*/  @P0 IMAD.WIDE.U32 R10, R17, 0x4, R10 ;  /* 0x00000004110a0825 */ /* 0x010fc600078e000a */
[----:B------:R-:W2:Y:S04]  /*1000*/  @P0 LDG.E R17, desc[UR6][R6.64+0x8] ;  /* 0x0000080606110981 */ /* 0x000ea8000c1e1900 */
[----:B------:R-:W2:Y:S01]  /*1010*/  @P0 LDG.E R10, desc[UR6][R10.64] ;  /* 0x000000060a0a0981 */ /* 0x000ea2000c1e1900 */
[----:B---3--:R-:W-:-:S04]  /*1020*/  FFMA R20, R15, R8, R20 ;  /* 0x000000080f147223 */ /* 0x008fc80000000014 */
[----:B--2---:R-:W-:-:S07]  /*1030*/  @P0 FFMA R20, R17, R10, R20 ;  /* 0x0000000a11140223 */ /* 0x004fce0000000014 */
.L_x_23:
[----:B------:R-:W-:Y:S05]  /*1040*/  BSYNC.RECONVERGENT B0 ;  /* 0x0000000000007941 */ /* 0x000fea0003800200 */
.L_x_22:
[----:B------:R-:W0:Y:S01]  /*1050*/  LDC.64 R6, c[0x0][0x3b8] ;  /* 0x0000ee00ff067b82 */ /* 0x000e220000000a00 */
[----:B------:R-:W1:Y:S07]  /*1060*/  LDCU.U8 UR4, c[0x0][0x3c0] ;  /* 0x00007800ff0477ac */ /* 0x000e6e0008000000 */
[----:B------:R-:W2:Y:S01]  /*1070*/  LDC.64 R8, c[0x0][0x3a8] ;  /* 0x0000ea00ff087b82 */ /* 0x000ea20000000a00 */
[----:B0-----:R-:W-:-:S05]  /*1080*/  IMAD.WIDE.U32 R6, R3, 0x4, R6 ;  /* 0x0000000403067825 */ /* 0x001fca00078e0006 */
[----:B------:R-:W3:Y:S01]  /*1090*/  LDG.E R3, desc[UR6][R6.64] ;  /* 0x0000000606037981 */ /* 0x000ee2000c1e1900 */
[----:B-1----:R-:W-:-:S04]  /*10a0*/  UPRMT UR4, UR4, 0x8880, URZ ;  /* 0x0000888004047896 */ /* 0x002fc800080000ff */
[----:B------:R-:W-:-:S06]  /*10b0*/  UISETP.NE.AND UP0, UPT, UR4, URZ, UPT ;  /* 0x000000ff0400728c */ /* 0x000fcc000bf05270 */
[----:B------:R-:W-:-:S13]  /*10c0*/  PLOP3.LUT P3, PT, PT, PT, UP0, 0x80, 0x8 ;  /* 0x000000000008781c */ /* 0x000fda0003f6f008 */
[----:B------:R-:W-:-:S04]  /*10d0*/  @P3 VIADD R4, R5, 0xffffffff ;  /* 0xffffffff05043836 */ /* 0x000fc80000000000 */
[----:B--2---:R-:W-:-:S04]  /*10e0*/  IMAD.WIDE.U32 R4, R4, 0x4, R8 ;  /* 0x0000000404047825 */ /* 0x004fc800078e0008 */
[----:B---3--:R-:W-:-:S05]  /*10f0*/  FADD R3, R3, -R20 ;  /* 0x8000001403037221 */ /* 0x008fca0000000000 */
[----:B------:R0:W-:Y:S04]  /*1100*/  STG.E desc[UR6][R6.64], R3 ;  /* 0x0000000306007986 */ /* 0x0001e8000c101906 */
[----:B------:R-:W2:Y:S01]  /*1110*/  LDG.E R11, desc[UR6][R4.64] ;  /* 0x00000006040b7981 */ /* 0x000ea2000c1e1900 */
[----:B------:R-:W-:Y:S01]  /*1120*/  BSSY.RECONVERGENT B0, `(.L_x_31) ;  /* 0x000000c000007945 */ /* 0x000fe20003800200 */
[----:B--2---:R-:W1:Y:S08]  /*1130*/  MUFU.RCP R8, R11 ;  /* 0x0000000b00087308 */ /* 0x004e700000001000 */
[----:B------:R-:W2:Y:S01]  /*1140*/  FCHK P0, R3, R11 ;  /* 0x0000000b03007302 */ /* 0x000ea20000000000 */
[----:B-1----:R-:W-:-:S04]  /*1150*/  FFMA R9, -R11, R8, 1 ;  /* 0x3f8000000b097423 */ /* 0x002fc80000000108 */
[----:B------:R-:W-:-:S04]  /*1160*/  FFMA R8, R8, R9, R8 ;  /* 0x0000000908087223 */ /* 0x000fc80000000008 */
[----:B------:R-:W-:-:S04]  /*1170*/  FFMA R9, R3, R8, RZ ;  /* 0x0000000803097223 */ /* 0x000fc800000000ff */
[----:B------:R-:W-:-:S04]  /*1180*/  FFMA R10, -R11, R9, R3 ;  /* 0x000000090b0a7223 */ /* 0x000fc80000000103 */
[----:B------:R-:W-:Y:S01]  /*1190*/  FFMA R9, R8, R10, R9 ;  /* 0x0000000a08097223 */ /* 0x000fe20000000009 */
[----:B0-2---:R-:W-:Y:S06]  /*11a0*/  @!P0 BRA `(.L_x_32) ;  /* 0x00000000000c8947 */ /* 0x005fec0003800000 */
[----:B------:R-:W-:-:S07]  /*11b0*/  MOV R8, 0x11d0 ;  /* 0x000011d000087802 */ /* 0x000fce0000000f00 */
[----:B------:R-:W-:Y:S05]  /*11c0*/  CALL.REL.NOINC `($__internal_1_$__cuda_sm3x_div_rn_noftz_f32_slowpath) ;  /* 0x00000000001c7944 */ /* 0x000fea0003c00000 */
[----:B------:R-:W-:-:S07]  /*11d0*/  MOV R9, R3 ;  /* 0x0000000300097202 */ /* 0x000fce0000000f00 */
.L_x_32:
[----:B------:R-:W-:Y:S05]  /*11e0*/  BSYNC.RECONVERGENT B0 ;  /* 0x0000000000007941 */ /* 0x000fea0003800200 */
.L_x_31:
[----:B------:R0:W-:Y:S02]  /*11f0*/  STG.E desc[UR6][R6.64], R9 ;  /* 0x0000000906007986 */ /* 0x0001e4000c101906 */
.L_x_21:
[----:B------:R-:W-:Y:S05]  /*1200*/  BSYNC.RECONVERGENT B1 ;  /* 0x0000000000017941 */ /* 0x000fea0003800200 */
.L_x_20:
[----:B------:R-:W-:Y:S06]  /*1210*/  BAR.SYNC.DEFER_BLOCKING 0x0 ;  /* 0x0000000000007b1d */ /* 0x000fec0000010000 */
[----:B------:R-:W-:Y:S05]  /*1220*/  @P4 BRA `(.L_x_33) ;  /* 0xffffffec00a84947 */ /* 0x000fea000383ffff */
[----:B------:R-:W-:Y:S05]  /*1230*/  EXIT ;  /* 0x000000000000794d */ /* 0x000fea0003800000 */
        .weak           $__internal_1_$__cuda_sm3x_div_rn_noftz_f32_slowpath
        .type           $__internal_1_$__cuda_sm3x_div_rn_noftz_f32_slowpath,@function
        .size           $__internal_1_$__cuda_sm3x_div_rn_noftz_f32_slowpath,(.L_x_89 - $__internal_1_$__cuda_sm3x_div_rn_noftz_f32_slowpath)
$__internal_1_$__cuda_sm3x_div_rn_noftz_f32_slowpath:
[----:B------:R-:W-:Y:S01]  /*1240*/  SHF.R.U32.HI R9, RZ, 0x17, R11 ;  /* 0x00000017ff097819 */ /* 0x000fe2000001160b */
[----:B------:R-:W-:Y:S01]  /*1250*/  BSSY.RECONVERGENT B2, `(.L_x_34) ;  /* 0x0000064000027945 */ /* 0x000fe20003800200 */
[----:B------:R-:W-:Y:S02]  /*1260*/  SHF.R.U32.HI R4, RZ, 0x17, R3 ;  /* 0x00000017ff047819 */ /* 0x000fe40000011603 */
[----:B------:R-:W-:Y:S02]  /*1270*/  LOP3.LUT R9, R9, 0xff, RZ, 0xc0, !PT ;  /* 0x000000ff09097812 */ /* 0x000fe400078ec0ff */
[----:B------:R-:W-:Y:S02]  /*1280*/  LOP3.LUT R13, R4, 0xff, RZ, 0xc0, !PT ;  /* 0x000000ff040d7812 */ /* 0x000fe400078ec0ff */
[----:B------:R-:W-:Y:S02]  /*1290*/  IADD3 R14, PT, PT, R9, -0x1, RZ ;  /* 0xffffffff090e7810 */ /* 0x000fe40007ffe0ff */
[----:B------:R-:W-:-:S02]  /*12a0*/  IADD3 R12, PT, PT, R13, -0x1, RZ ;  /* 0xffffffff0d0c7810 */ /* 0x000fc40007ffe0ff */
[----:B------:R-:W-:Y:S02]  /*12b0*/  ISETP.GT.U32.AND P0, PT, R14, 0xfd, PT ;  /* 0x000000fd0e00780c */ /* 0x000fe40003f04070 */
[----:B------:R-:W-:Y:S02]  /*12c0*/  MOV R10, R3 ;  /* 0x00000003000a7202 */ /* 0x000fe40000000f00 */
[----:B------:R-:W-:-:S13]  /*12d0*/  ISETP.GT.U32.OR P0, PT, R12, 0xfd, P0 ;  /* 0x000000fd0c00780c */ /* 0x000fda0000704470 */
[----:B------:R-:W-:Y:S01]  /*12e0*/  @!P0 IMAD.MOV.U32 R5, RZ, RZ, RZ ;  /* 0x000000ffff058224 */ /* 0x000fe200078e00ff */
[----:B------:R-:W-:Y:S06]  /*12f0*/  @!P0 BRA `(.L_x_35) ;  /* 0x0000000000608947 */ /* 0x000fec0003800000 */
[----:B------:R-:W-:Y:S02]  /*1300*/  FSETP.GTU.FTZ.AND P0, PT, |R3|, +INF , PT ;  /* 0x7f8000000300780b */ /* 0x000fe40003f1c200 */
[----:B------:R-:W-:Y:S02]  /*1310*/  FSETP.GTU.FTZ.AND P1, PT, |R11|, +INF , PT ;  /* 0x7f8000000b00780b */ /* 0x000fe40003f3c200 */
[----:B------:R-:W-:Y:S02]  /*1320*/  MOV R4, R11 ;  /* 0x0000000b00047202 */ /* 0x000fe40000000f00 */
[----:B------:R-:W-:-:S13]  /*1330*/  PLOP3.LUT P0, PT, P0, P1, PT, 0xf8, 0x8f ;  /* 0x00000000008f781c */ /* 0x000fda0000703f70 */
[----:B------:R-:W-:Y:S05]  /*1340*/  @P0 BRA `(.L_x_36) ;  /* 0x00000004004c0947 */ /* 0x000fea0003800000 */
[----:B------:R-:W-:-:S13]  /*1350*/  LOP3.LUT P0, RZ, R11, 0x7fffffff, R10, 0xc8, !PT ;  /* 0x7fffffff0bff7812 */ /* 0x000fda000780c80a */
[----:B------:R-:W-:Y:S05]  /*1360*/  @!P0 BRA `(.L_x_37) ;  /* 0x00000004003c8947 */ /* 0x000fea0003800000 */
[C---:B------:R-:W-:Y:S02]  /*1370*/  FSETP.NEU.FTZ.AND P5, PT, |R3|.reuse, +INF , PT ;  /* 0x7f8000000300780b */ /* 0x040fe40003fbd200 */
[----:B------:R-:W-:Y:S02]  /*1380*/  FSETP.NEU.FTZ.AND P1, PT, |R4|, +INF , PT ;  /* 0x7f8000000400780b */ /* 0x000fe40003f3d200 */
[----:B------:R-:W-:-:S11]  /*1390*/  FSETP.NEU.FTZ.AND P0, PT, |R3|, +INF , PT ;  /* 0x7f8000000300780b */ /* 0x000fd60003f1d200 */
[----:B------:R-:W-:Y:S05]  /*13a0*/  @!P1 BRA !P5, `(.L_x_37) ;  /* 0x00000004002c9947 */ /* 0x000fea0006800000 */
[----:B------:R-:W-:-:S04]  /*13b0*/  LOP3.LUT P5, RZ, R10, 0x7fffffff, RZ, 0xc0, !PT ;  /* 0x7fffffff0aff7812 */ /* 0x000fc800078ac0ff */
[----:B------:R-:W-:-:S13]  /*13c0*/  PLOP3.LUT P1, PT, P1, P5, PT, 0x2f, 0xf2 ;  /* 0x0000000000f2781c */ /* 0x000fda0000f2a577 */
[----:B------:R-:W-:Y:S05]  /*13d0*/  @P1 BRA `(.L_x_38) ;  /* 0x0000000400181947 */ /* 0x000fea0003800000 */
[----:B------:R-:W-:-:S04]  /*13e0*/  LOP3.LUT P1, RZ, R11, 0x7fffffff, RZ, 0xc0, !PT ;  /* 0x7fffffff0bff7812 */ /* 0x000fc8000782c0ff */
[----:B------:R-:W-:-:S13]  /*13f0*/  PLOP3.LUT P0, PT, P0, P1, PT, 0x2f, 0xf2 ;  /* 0x0000000000f2781c */ /* 0x000fda0000702577 */
[----:B------:R-:W-:Y:S05]  /*1400*/  @P0 BRA `(.L_x_39) ;  /* 0x0000000400000947 */ /* 0x000fea0003800000 */
[----:B------:R-:W-:Y:S02]  /*1410*/  ISETP.GE.AND P0, PT, R12, RZ, PT ;  /* 0x000000ff0c00720c */ /* 0x000fe40003f06270 */
[----:B------:R-:W-:-:S11]  /*1420*/  ISETP.GE.AND P1, PT, R14, RZ, PT ;  /* 0x000000ff0e00720c */ /* 0x000fd60003f26270 */
[----:B------:R-:W-:Y:S01]  /*1430*/  @P0 MOV R5, RZ ;  /* 0x000000ff00050202 */ /* 0x000fe20000000f00 */
[----:B------:R-:W-:Y:S01]  /*1440*/  @!P0 FFMA R10, R3, 1.84467440737095516160e+19, RZ ;  /* 0x5f800000030a8823 */ /* 0x000fe200000000ff */
[----:B------:R-:W-:Y:S01]  /*1450*/  @!P0 MOV R5, 0xffffffc0 ;  /* 0xffffffc000058802 */ /* 0x000fe20000000f00 */
[----:B------:R-:W-:-:S03]  /*1460*/  @!P1 FFMA R11, R4, 1.84467440737095516160e+19, RZ ;  /* 0x5f800000040b9823 */ /* 0x000fc600000000ff */
[----:B------:R-:W-:-:S07]  /*1470*/  @!P1 IADD3 R5, PT, PT, R5, 0x40, RZ ;  /* 0x0000004005059810 */ /* 0x000fce0007ffe0ff */
.L_x_35:
[----:B------:R-:W-:Y:S01]  /*1480*/  LEA R4, R9, 0xc0800000, 0x17 ;  /* 0xc080000009047811 */ /* 0x000fe200078eb8ff */
[----:B------:R-:W-:Y:S04]  /*1490*/  BSSY.RECONVERGENT B3, `(.L_x_40) ;  /* 0x0000036000037945 */ /* 0x000fe80003800200 */
[----:B------:R-:W-:Y:S01]  /*14a0*/  IMAD.IADD R11, R11, 0x1, -R4 ;  /* 0x000000010b0b7824 */ /* 0x000fe200078e0a04 */
[----:B------:R-:W-:-:S03]  /*14b0*/  IADD3 R4, PT, PT, R13, -0x7f, RZ ;  /* 0xffffff810d047810 */ /* 0x000fc60007ffe0ff */
[----:B------:R-:W0:Y:S01]  /*14c0*/  MUFU.RCP R12, R11 ;  /* 0x0000000b000c7308 */ /* 0x000e220000001000 */
[----:B------:R-:W-:Y:S01]  /*14d0*/  FADD.FTZ R14, -R11, -RZ ;  /* 0x800000ff0b0e7221 */ /* 0x000fe20000010100 */
[----:B------:R-:W-:-:S03]  /*14e0*/  IMAD R3, R4, -0x800000, R10 ;  /* 0xff80000004037824 */ /* 0x000fc600078e020a */
[----:B0-----:R-:W-:-:S04]  /*14f0*/  FFMA R13, R12, R14, 1 ;  /* 0x3f8000000c0d7423 */ /* 0x001fc8000000000e */
[----:B------:R-:W-:-:S04]  /*1500*/  FFMA R15, R12, R13, R12 ;  /* 0x0000000d0c0f7223 */ /* 0x000fc8000000000c */
[----:B------:R-:W-:-:S04]  /*1510*/  FFMA R10, R3, R15, RZ ;  /* 0x0000000f030a7223 */ /* 0x000fc800000000ff */
[----:B------:R-:W-:-:S04]  /*1520*/  FFMA R13, R14, R10, R3 ;  /* 0x0000000a0e0d7223 */ /* 0x000fc80000000003 */
[----:B------:R-:W-:Y:S01]  /*1530*/  FFMA R12, R15, R13, R10 ;  /* 0x0000000d0f0c7223 */ /* 0x000fe2000000000a */
[----:B------:R-:W-:-:S03]  /*1540*/  IADD3 R10, PT, PT, R4, 0x7f, -R9 ;  /* 0x0000007f040a7810 */ /* 0x000fc60007ffe809 */
[----:B------:R-:W-:Y:S01]  /*1550*/  FFMA R13, R14, R12, R3 ;  /* 0x0000000c0e0d7223 */ /* 0x000fe20000000003 */
[----:B------:R-:W-:-:S03]  /*1560*/  IADD3 R10, PT, PT, R10, R5, RZ ;  /* 0x000000050a0a7210 */ /* 0x000fc60007ffe0ff */
[----:B------:R-:W-:-:S05]  /*1570*/  FFMA R3, R15, R13, R12 ;  /* 0x0000000d0f037223 */ /* 0x000fca000000000c */
[----:B------:R-:W-:-:S04]  /*1580*/  SHF.R.U32.HI R4, RZ, 0x17, R3 ;  /* 0x00000017ff047819 */ /* 0x000fc80000011603 */
[----:B------:R-:W-:-:S04]  /*1590*/  LOP3.LUT R4, R4, 0xff, RZ, 0xc0, !PT ;  /* 0x000000ff04047812 */ /* 0x000fc800078ec0ff */
[----:B------:R-:W-:-:S04]  /*15a0*/  IADD3 R11, PT, PT, R4, R10, RZ ;  /* 0x0000000a040b7210 */ /* 0x000fc80007ffe0ff */
[----:B------:R-:W-:-:S04]  /*15b0*/  IADD3 R4, PT, PT, R11, -0x1, RZ ;  /* 0xffffffff0b047810 */ /* 0x000fc80007ffe0ff */
[----:B------:R-:W-:-:S13]  /*15c0*/  ISETP.GE.U32.AND P0, PT, R4, 0xfe, PT ;  /* 0x000000fe0400780c */ /* 0x000fda0003f06070 */
[----:B------:R-:W-:Y:S05]  /*15d0*/  @!P0 BRA `(.L_x_41) ;  /* 0x0000000000808947 */ /* 0x000fea0003800000 */
[----:B------:R-:W-:-:S13]  /*15e0*/  ISETP.GT.AND P0, PT, R11, 0xfe, PT ;  /* 0x000000fe0b00780c */ /* 0x000fda0003f04270 */
[----:B------:R-:W-:Y:S05]  /*15f0*/  @P0 BRA `(.L_x_42) ;  /* 0x00000000006c0947 */ /* 0x000fea0003800000 */
[----:B------:R-:W-:-:S13]  /*1600*/  ISETP.GE.AND P0, PT, R11, 0x1, PT ;  /* 0x000000010b00780c */ /* 0x000fda0003f06270 */
[----:B------:R-:W-:Y:S05]  /*1610*/  @P0 BRA `(.L_x_43) ;  /* 0x0000000000740947 */ /* 0x000fea0003800000 */
[----:B------:R-:W-:Y:S02]  /*1620*/  ISETP.GE.AND P0, PT, R11, -0x18, PT ;  /* 0xffffffe80b00780c */ /* 0x000fe40003f06270 */
[----:B------:R-:W-:-:S11]  /*1630*/  LOP3.LUT R3, R3, 0x80000000, RZ, 0xc0, !PT ;  /* 0x8000000003037812 */ /* 0x000fd600078ec0ff */
[----:B------:R-:W-:Y:S05]  /*1640*/  @!P0 BRA `(.L_x_43) ;  /* 0x0000000000688947 */ /* 0x000fea0003800000 */
[-CC-:B------:R-:W-:Y:S01]  /*1650*/  FFMA.RZ R4, R15, R13.reuse, R12.reuse ;  /* 0x0000000d0f047223 */ /* 0x180fe2000000c00c */
[----:B------:R-:W-:Y:S02]  /*1660*/  VIADD R10, R11, 0x20 ;  /* 0x000000200b0a7836 */ /* 0x000fe40000000000 */
[-CC-:B------:R-:W-:Y:S01]  /*1670*/  FFMA.RM R5, R15, R13.reuse, R12.reuse ;  /* 0x0000000d0f057223 */ /* 0x180fe2000000400c */
[----:B------:R-:W-:Y:S02]  /*1680*/  ISETP.NE.AND P5, PT, R11, RZ, PT ;  /* 0x000000ff0b00720c */ /* 0x000fe40003fa5270 */
[----:B------:R-:W-:Y:S01]  /*1690*/  LOP3.LUT R9, R4, 0x7fffff, RZ, 0xc0, !PT ;  /* 0x007fffff04097812 */ /* 0x000fe200078ec0ff */
[----:B------:R-:W-:Y:S01]  /*16a0*/  FFMA.RP R4, R15, R13, R12 ;  /* 0x0000000d0f047223 */ /* 0x000fe2000000800c */
[----:B------:R-:W-:Y:S02]  /*16b0*/  ISETP.NE.AND P1, PT, R11, RZ, PT ;  /* 0x000000ff0b00720c */ /* 0x000fe40003f25270 */
[----:B------:R-:W-:-:S02]  /*16c0*/  LOP3.LUT R9, R9, 0x800000, RZ, 0xfc, !PT ;  /* 0x0080000009097812 */ /* 0x000fc400078efcff */
[----:B------:R-:W-:Y:S02]  /*16d0*/  IADD3 R11, PT, PT, -R11, RZ, RZ ;  /* 0x000000ff0b0b7210 */ /* 0x000fe40007ffe1ff */
[----:B------:R-:W-:Y:S02]  /*16e0*/  SHF.L.U32 R10, R9, R10, RZ ;  /* 0x0000000a090a7219 */ /* 0x000fe400000006ff */
[----:B------:R-:W-:Y:S02]  /*16f0*/  FSETP.NEU.FTZ.AND P0, PT, R4, R5, PT ;  /* 0x000000050400720b */ /* 0x000fe40003f1d000 */
[----:B------:R-:W-:Y:S02]  /*1700*/  SEL R4, R11, RZ, P5 ;  /* 0x000000ff0b047207 */ /* 0x000fe40002800000 */
[----:B------:R-:W-:Y:S02]  /*1710*/  ISETP.NE.AND P1, PT, R10, RZ, P1 ;  /* 0x000000ff0a00720c */ /* 0x000fe40000f25270 */
[----:B------:R-:W-:-:S02]  /*1720*/  SHF.R.U32.HI R4, RZ, R4, R9 ;  /* 0x00000004ff047219 */ /* 0x000fc40000011609 */
[----:B------:R-:W-:Y:S02]  /*1730*/  PLOP3.LUT P0, PT, P0, P1, PT, 0xf8, 0x8f ;  /* 0x00000000008f781c */ /* 0x000fe40000703f70 */
[----:B------:R-:W-:Y:S02]  /*1740*/  SHF.R.U32.HI R10, RZ, 0x1, R4 ;  /* 0x00000001ff0a7819 */ /* 0x000fe40000011604 */
[----:B------:R-:W-:-:S04]  /*1750*/  SEL R5, RZ, 0x1, !P0 ;  /* 0x00000001ff057807 */ /* 0x000fc80004000000 */
[----:B------:R-:W-:-:S04]  /*1760*/  LOP3.LUT R5, R5, 0x1, R10, 0xf8, !PT ;  /* 0x0000000105057812 */ /* 0x000fc800078ef80a */
[----:B------:R-:W-:-:S04]  /*1770*/  LOP3.LUT R5, R5, R4, RZ, 0xc0, !PT ;  /* 0x0000000405057212 */ /* 0x000fc800078ec0ff */
[----:B------:R-:W-:-:S04]  /*1780*/  IADD3 R10, PT, PT, R10, R5, RZ ;  /* 0x000000050a0a7210 */ /* 0x000fc80007ffe0ff */
[----:B------:R-:W-:Y:S01]  /*1790*/  LOP3.LUT R3, R10, R3, RZ, 0xfc, !PT ;  /* 0x000000030a037212 */ /* 0x000fe200078efcff */
[----:B------:R-:W-:Y:S06]  /*17a0*/  BRA `(.L_x_43) ;  /* 0x0000000000107947 */ /* 0x000fec0003800000 */
.L_x_42:
[----:B------:R-:W-:-:S04]  /*17b0*/  LOP3.LUT R3, R3, 0x80000000, RZ, 0xc0, !PT ;  /* 0x8000000003037812 */ /* 0x000fc800078ec0ff */
[----:B------:R-:W-:Y:S01]  /*17c0*/  LOP3.LUT R3, R3, 0x7f800000, RZ, 0xfc, !PT ;  /* 0x7f80000003037812 */ /* 0x000fe200078efcff */
[----:B------:R-:W-:Y:S06]  /*17d0*/  BRA `(.L_x_43) ;  /* 0x0000000000047947 */ /* 0x000fec0003800000 */
.L_x_41:
[----:B------:R-:W-:-:S07]  /*17e0*/  LEA R3, R10, R3, 0x17 ;  /* 0x000000030a037211 */ /* 0x000fce00078eb8ff */
.L_x_43:
[----:B------:R-:W-:Y:S05]  /*17f0*/  BSYNC.RECONVERGENT B3 ;  /* 0x0000000000037941 */ /* 0x000fea0003800200 */
.L_x_40:
[----:B------:R-:W-:Y:S05]  /*1800*/  BRA `(.L_x_44) ;  /* 0x0000000000207947 */ /* 0x000fea0003800000 */
.L_x_39:
[----:B------:R-:W-:-:S04]  /*1810*/  LOP3.LUT R3, R11, 0x80000000, R10, 0x48, !PT ;  /* 0x800000000b037812 */ /* 0x000fc800078e480a */
[----:B------:R-:W-:Y:S01]  /*1820*/  LOP3.LUT R3, R3, 0x7f800000, RZ, 0xfc, !PT ;  /* 0x7f80000003037812 */ /* 0x000fe200078efcff */
[----:B------:R-:W-:Y:S06]  /*1830*/  BRA `(.L_x_44) ;  /* 0x0000000000147947 */ /* 0x000fec0003800000 */
.L_x_38:
[----:B------:R-:W-:Y:S01]  /*1840*/  LOP3.LUT R3, R11, 0x80000000, R10, 0x48, !PT ;  /* 0x800000000b037812 */ /* 0x000fe200078e480a */
[----:B------:R-:W-:Y:S06]  /*1850*/  BRA `(.L_x_44) ;  /* 0x00000000000c7947 */ /* 0x000fec0003800000 */
.L_x_37:
[----:B------:R-:W0:Y:S01]  /*1860*/  MUFU.RSQ R3, -QNAN ;  /* 0xffc0000000037908 */ /* 0x000e220000001400 */
[----:B------:R-:W-:Y:S05]  /*1870*/  BRA `(.L_x_44) ;  /* 0x0000000000047947 */ /* 0x000fea0003800000 */
.L_x_36:
[----:B------:R-:W-:-:S07]  /*1880*/  FADD.FTZ R3, R3, R4 ;  /* 0x0000000403037221 */ /* 0x000fce0000010000 */
.L_x_44:
[----:B------:R-:W-:Y:S05]  /*1890*/  BSYNC.RECONVERGENT B2 ;  /* 0x0000000000027941 */ /* 0x000fea0003800200 */
.L_x_34:
[----:B------:R-:W-:-:S04]  /*18a0*/  HFMA2 R9, -RZ, RZ, 0, 0 ;  /* 0x00000000ff097431 */ /* 0x000fc800000001ff */
[----:B0-----:R-:W-:Y:S05]  /*18b0*/  RET.REL.NODEC R8 `(solve_chain_float) ;  /* 0xffffffe408d07950 */ /* 0x001fea0003c3ffff */
.L_x_45:
        /* <DEDUP_REMOVED lines=12> */
.L_x_89:


//--------------------- .text.solve_row_multiblock_double --------------------------
	.section	.text.solve_row_multiblock_double,"ax",@progbits
	.align	128
        .global         solve_row_multiblock_double
        .type           solve_row_multiblock_double,@function
        .size           solve_row_multiblock_double,(.L_x_90 - solve_row_multiblock_double)
        .other          solve_row_multiblock_double,@"STO_CUDA_ENTRY STV_DEFAULT"
solve_row_multiblock_double:
.text.solve_row_multiblock_double:
[----:B------:R-:W-:Y:S08]  /*0000*/  LDC R1, c[0x0][0x37c] ;  /* 0x0000df00ff017b82 */ /* 0x000ff00000000800 */
[----:B------:R-:W0:Y:S01]  /*0010*/  LDC R3, c[0x0][0x380] ;  /* 0x0000e000ff037b82 */ /* 0x000e220000000800 */
[----:B------:R-:W1:Y:S07]  /*0020*/  LDCU.64 UR6, c[0x0][0x358] ;  /* 0x00006b00ff0677ac */ /* 0x000e6e0008000a00 */
[----:B------:R-:W2:Y:S01]  /*0030*/  LDC.64 R4, c[0x0][0x388] ;  /* 0x0000e200ff047b82 */ /* 0x000ea20000000a00 */
[----:B0-----:R-:W-:-:S02]  /*0040*/  VIADD R7, R3, 0x1 ;  /* 0x0000000103077836 */ /* 0x001fc40000000000 */
[----:B--2---:R-:W-:-:S04]  /*0050*/  IMAD.WIDE.U32 R2, R3, 0x4, R4 ;  /* 0x0000000403027825 */ /* 0x004fc800078e0004 */
[----:B------:R-:W-:Y:S02]  /*0060*/  IMAD.WIDE.U32 R4, R7, 0x4, R4 ;  /* 0x0000000407047825 */ /* 0x000fe400078e0004 */
[----:B-1----:R-:W2:Y:S04]  /*0070*/  LDG.E R2, desc[UR6][R2.64] ;  /* 0x0000000602027981 */ /* 0x002ea8000c1e1900 */
[----:B------:R-:W3:Y:S01]  /*0080*/  LDG.E R4, desc[UR6][R4.64] ;  /* 0x0000000604047981 */ /* 0x000ee2000c1e1900 */
[----:B------:R-:W0:Y:S01]  /*0090*/  LDCU UR4, c[0x0][0x360] ;  /* 0x00006c00ff0477ac */ /* 0x000e220008000800 */
[----:B------:R-:W0:Y:S01]  /*00a0*/  S2R R7, SR_CTAID.X ;  /* 0x0000000000077919 */ /* 0x000e220000002500 */
[----:B------:R-:W0:Y:S02]  /*00b0*/  S2R R0, SR_TID.X ;  /* 0x0000000000007919 */ /* 0x000e240000002100 */
[----:B0-----:R-:W-:-:S04]  /*00c0*/  IMAD R7, R7, UR4, R0 ;  /* 0x0000000407077c24 */ /* 0x001fc8000f8e0200 */
[----:B--2---:R-:W-:-:S05]  /*00d0*/  IMAD.IADD R7, R2, 0x1, R7 ;  /* 0x0000000102077824 */ /* 0x004fca00078e0207 */
[----:B---3--:R-:W-:-:S13]  /*00e0*/  ISETP.GE.U32.AND P0, PT, R7, R4, PT ;  /* 0x000000040700720c */ /* 0x008fda0003f06070 */
[----:B------:R-:W-:Y:S05]  /*00f0*/  @P0 EXIT ;  /* 0x000000000000094d */ /* 0x000fea0003800000 */
[----:B------:R-:W0:Y:S01]  /*0100*/  LDC.64 R2, c[0x0][0x390] ;  /* 0x0000e400ff027b82 */ /* 0x000e220000000a00 */
[----:B------:R-:W1:Y:S07]  /*0110*/  LDCU.U8 UR4, c[0x0][0x3c0] ;  /* 0x00007800ff0477ac */ /* 0x000e6e0008000000 */
[----:B------:R-:W2:Y:S01]  /*0120*/  LDC.64 R4, c[0x0][0x398] ;  /* 0x0000e600ff047b82 */ /* 0x000ea20000000a00 */
[----:B0-----:R-:W-:-:S05]  /*0130*/  IMAD.WIDE.U32 R2, R7, 0x4, R2 ;  /* 0x0000000407027825 */ /* 0x001fca00078e0002 */
[----:B------:R-:W3:Y:S01]  /*0140*/  LDG.E R0, desc[UR6][R2.64] ;  /* 0x0000000602007981 */ /* 0x000ee2000c1e1900 */
[----:B-1----:R-:W-:Y:S01]  /*0150*/  UPRMT UR4, UR4, 0x8880, URZ ;  /* 0x0000888004047896 */ /* 0x002fe200080000ff */
[----:B---3--:R-:W-:-:S04]  /*0160*/  VIADD R7, R0, 0x1 ;  /* 0x0000000100077836 */ /* 0x008fc80000000000 */
[----:B--2---:R-:W-:-:S04]  /*0170*/  IMAD.WIDE.U32 R6, R7, 0x4, R4 ;  /* 0x0000000407067825 */ /* 0x004fc800078e0004 */
[----:B------:R-:W-:Y:S02]  /*0180*/  IMAD.WIDE.U32 R4, R0, 0x4, R4 ;  /* 0x0000000400047825 */ /* 0x000fe400078e0004 */
[----:B------:R-:W2:Y:S04]  /*0190*/  LDG.E R6, desc[UR6][R6.64] ;  /* 0x0000000606067981 */ /* 0x000ea8000c1e1900 */
[----:B------:R-:W3:Y:S01]  /*01a0*/  LDG.E R4, desc[UR6][R4.64] ;  /* 0x0000000604047981 */ /* 0x000ee2000c1e1900 */
[----:B------:R-:W-:Y:S01]  /*01b0*/  ISETP.NE.AND P0, PT, RZ, UR4, PT ;  /* 0x00000004ff007c0c */ /* 0x000fe2000bf05270 */
[----:B------:R-:W-:Y:S01]  /*01c0*/  BSSY.RECONVERGENT B0, `(.L_x_46) ;  /* 0x00000e9000007945 */ /* 0x000fe20003800200 */
[----:B------:R-:W-:Y:S02]  /*01d0*/  ISETP.NE.AND P1, PT, RZ, UR4, PT ;  /* 0x00000004ff007c0c */ /* 0x000fe4000bf25270 */
[----:B------:R-:W-:-:S02]  /*01e0*/  CS2R R14, SRZ ;  /* 0x00000000000e7805 */ /* 0x000fc4000001ff00 */
[----:B------:R-:W-:Y:S02]  /*01f0*/  SEL R9, RZ, 0x1, P1 ;  /* 0x00000001ff097807 */ /* 0x000fe40000800000 */
[----:B--2---:R-:W-:-:S03]  /*0200*/  IADD3 R3, PT, PT, R6, -0x1, RZ ;  /* 0xffffffff06037810 */ /* 0x004fc60007ffe0ff */
[C---:B---3--:R-:W-:Y:S02]  /*0210*/  IMAD.IADD R2, R4.reuse, 0x1, R9 ;  /* 0x0000000104027824 */ /* 0x048fe400078e0209 */
[----:B------:R-:W-:Y:S01]  /*0220*/  IMAD.MOV.U32 R11, RZ, RZ, R3 ;  /* 0x000000ffff0b7224 */ /* 0x000fe200078e0003 */
[----:B------:R-:W-:Y:S01]  /*0230*/  SEL R3, R4, R3, !P1 ;  /* 0x0000000304037207 */ /* 0x000fe20004800000 */
[----:B------:R-:W-:-:S05]  /*0240*/  @!P0 IMAD.MOV R11, RZ, RZ, R6 ;  /* 0x000000ffff0b8224 */ /* 0x000fca00078e0206 */
[----:B------:R-:W-:-:S13]  /*0250*/  ISETP.GT.U32.AND P0, PT, R11, R2, PT ;  /* 0x000000020b00720c */ /* 0x000fda0003f04070 */
[----:B------:R-:W-:Y:S05]  /*0260*/  @!P0 BRA `(.L_x_47) ;  /* 0x0000000c00788947 */ /* 0x000fea0003800000 */
[----:B------:R-:W-:Y:S01]  /*0270*/  IADD3 R4, PT, PT, R9, R4, -R11 ;  /* 0x0000000409047210 */ /* 0x000fe20007ffe80b */
[----:B------:R-:W-:Y:S01]  /*0280*/  BSSY.RECONVERGENT B1, `(.L_x_48) ;  /* 0x000006d000017945 */ /* 0x000fe20003800200 */
[----:B------:R-:W-:Y:S02]  /*0290*/  IADD3 R5, PT, PT, R11, -R2, RZ ;  /* 0x800000020b057210 */ /* 0x000fe40007ffe0ff */
[----:B------:R-:W-:Y:S02]  /*02a0*/  CS2R R14, SRZ ;  /* 0x00000000000e7805 */ /* 0x000fe4000001ff00 */
[----:B------:R-:W-:Y:S02]  /*02b0*/  ISETP.GT.U32.AND P1, PT, R4, -0x10, PT ;  /* 0xfffffff00400780c */ /* 0x000fe40003f24070 */
[----:B------:R-:W-:-:S04]  /*02c0*/  LOP3.LUT R6, R5, 0xf, RZ, 0xc0, !PT ;  /* 0x0000000f05067812 */ /* 0x000fc800078ec0ff */
[----:B------:R-:W-:-:S07]  /*02d0*/  ISETP.NE.AND P0, PT, R6, RZ, PT ;  /* 0x000000ff0600720c */ /* 0x000fce0003f05270 */
[----:B------:R-:W-:Y:S06]  /*02e0*/  @P1 BRA `(.L_x_49) ;  /* 0x0000000400981947 */ /* 0x000fec0003800000 */
[----:B------:R-:W0:Y:S01]  /*02f0*/  LDC.64 R8, c[0x0][0x3a8] ;  /* 0x0000ea00ff087b82 */ /* 0x000e220000000a00 */
[----:B------:R-:W-:Y:S02]  /*0300*/  LOP3.LUT R4, R5, 0xfffffff0, RZ, 0xc0, !PT ;  /* 0xfffffff005047812 */ /* 0x000fe400078ec0ff */
[----:B------:R-:W-:-:S03]  /*0310*/  CS2R R14, SRZ ;  /* 0x00000000000e7805 */ /* 0x000fc6000001ff00 */
[----:B------:R-:W-:Y:S02]  /*0320*/  IMAD.MOV R4, RZ, RZ, -R4 ;  /* 0x000000ffff047224 */ /* 0x000fe400078e0a04 */
[----:B------:R-:W1:Y:S01]  /*0330*/  LDC.64 R10, c[0x0][0x3a0] ;  /* 0x0000e800ff0a7b82 */ /* 0x000e620000000a00 */
[----:B0-----:R-:W-:-:S03]  /*0340*/  IMAD.WIDE.U32 R8, R2, 0x8, R8 ;  /* 0x0000000802087825 */ /* 0x001fc600078e0008 */
[----:B------:R-:W-:Y:S01]  /*0350*/  IADD3 R7, P1, PT, R8, 0x40, RZ ;  /* 0x0000004008077810 */ /* 0x000fe20007f3e0ff */
[----:B-1----:R-:W-:-:S04]  /*0360*/  IMAD.WIDE.U32 R10, R2, 0x4, R10 ;  /* 0x00000004020a7825 */ /* 0x002fc800078e000a */
[----:B------:R-:W-:Y:S01]  /*0370*/  IMAD.X R16, RZ, RZ, R9, P1 ;  /* 0x000000ffff107224 */ /* 0x000fe200008e0609 */
[----:B------:R-:W-:-:S05]  /*0380*/  IADD3 R8, P2, PT, R10, 0x20, RZ ;  /* 0x000000200a087810 */ /* 0x000fca0007f5e0ff */
[----:B------:R-:W-:-:S08]  /*0390*/  IMAD.X R9, RZ, RZ, R11, P2 ;  /* 0x000000ffff097224 */ /* 0x000fd000010e060b */
.L_x_50:
[----:B------:R-:W2:Y:S01]  /*03a0*/  LDG.E R19, desc[UR6][R8.64+-0x20] ;  /* 0xffffe00608137981 */ /* 0x000ea2000c1e1900 */
[----:B------:R-:W2:Y:S03]  /*03b0*/  LDC.64 R10, c[0x0][0x3b8] ;  /* 0x0000ee00ff0a7b82 */ /* 0x000ea60000000a00 */
[----:B------:R-:W3:Y:S01]  /*03c0*/  LDG.E R29, desc[UR6][R8.64+-0x1c] ;  /* 0xffffe406081d7981 */ /* 0x000ee2000c1e1900 */
[----:B------:R-:W-:Y:S01]  /*03d0*/  MOV R12, R7 ;  /* 0x00000007000c7202 */ /* 0x000fe20000000f00 */
[----:B------:R-:W-:Y:S02]  /*03e0*/  IMAD.MOV.U32 R13, RZ, RZ, R16 ;  /* 0x000000ffff0d7224 */ /* 0x000fe400078e0010 */
[----:B------:R-:W4:Y:S04]  /*03f0*/  LDG.E R21, desc[UR6][R8.64+-0x18] ;  /* 0xffffe80608157981 */ /* 0x000f28000c1e1900 */
[----:B------:R-:W5:Y:S04]  /*0400*/  LDG.E.64 R24, desc[UR6][R12.64+-0x40] ;  /* 0xffffc0060c187981 */ /* 0x000f68000c1e1b00 */
[----:B------:R-:W5:Y:S04]  /*0410*/  LDG.E R27, desc[UR6][R8.64+-0x14] ;  /* 0xffffec06081b7981 */ /* 0x000f68000c1e1900 */
[----:B------:R-:W5:Y:S04]  /*0420*/  LDG.E.64 R16, desc[UR6][R12.64+-0x38] ;  /* 0xffffc8060c107981 */ /* 0x000f68000c1e1b00 */
[----:B------:R-:W5:Y:S01]  /*0430*/  LDG.E R7, desc[UR6][R8.64+-0xc] ;  /* 0xfffff40608077981 */ /* 0x000f62000c1e1900 */
[----:B--2---:R-:W-:-:S06]  /*0440*/  IMAD.WIDE.U32 R18, R19, 0x8, R10 ;  /* 0x0000000813127825 */ /* 0x004fcc00078e000a */
[----:B------:R-:W2:Y:S01]  /*0450*/  LDG.E.64 R18, desc[UR6][R18.64] ;  /* 0x0000000612127981 */ /* 0x000ea2000c1e1b00 */
[----:B---3--:R-:W-:-:S05]  /*0460*/  IMAD.WIDE.U32 R28, R29, 0x8, R10 ;  /* 0x000000081d1c7825 */ /* 0x008fca00078e000a */
[----:B------:R-:W3:Y:S01]  /*0470*/  LDG.E.64 R22, desc[UR6][R28.64] ;  /* 0x000000061c167981 */ /* 0x000ee2000c1e1b00 */
[----:B----4-:R-:W-:-:S06]  /*0480*/  IMAD.WIDE.U32 R20, R21, 0x8, R10 ;  /* 0x0000000815147825 */ /* 0x010fcc00078e000a */
[----:B------:R-:W4:Y:S01]  /*0490*/  LDG.E.64 R20, desc[UR6][R20.64] ;  /* 0x0000000614147981 */ /* 0x000f22000c1e1b00 */
[----:B-----5:R-:W-:-:S03]  /*04a0*/  IMAD.WIDE.U32 R26, R27, 0x8, R10 ;  /* 0x000000081b1a7825 */ /* 0x020fc600078e000a */
[----:B------:R-:W5:Y:S01]  /*04b0*/  LDG.E R29, desc[UR6][R8.64+-0x8] ;  /* 0xfffff806081d7981 */ /* 0x000f62000c1e1900 */
[----:B--2---:R-:W-:-:S03]  /*04c0*/  DFMA R18, R24, R18, R14 ;  /* 0x000000121812722b */ /* 0x004fc6000000000e */
[----:B------:R-:W2:Y:S04]  /*04d0*/  LDG.E R25, desc[UR6][R8.64+-0x10] ;  /* 0xfffff00608197981 */ /* 0x000ea8000c1e1900 */
[----:B------:R-:W4:Y:S01]  /*04e0*/  LDG.E.64 R14, desc[UR6][R12.64+-0x30] ;  /* 0xffffd0060c0e7981 */ /* 0x000f22000c1e1b00 */
[----:B---3--:R-:W-:-:S03]  /*04f0*/  DFMA R22, R16, R22, R18 ;  /* 0x000000161016722b */ /* 0x008fc60000000012 */
[----:B------:R-:W3:Y:S04]  /*0500*/  LDG.E.64 R18, desc[UR6][R12.64+-0x28] ;  /* 0xffffd8060c127981 */ /* 0x000ee8000c1e1b00 */
[----:B------:R-:W3:Y:S01]  /*0510*/  LDG.E.64 R16, desc[UR6][R26.64] ;  /* 0x000000061a107981 */ /* 0x000ee2000c1e1b00 */
[----:B-----5:R-:W-:-:S03]  /*0520*/  IMAD.WIDE.U32 R28, R29, 0x8, R10 ;  /* 0x000000081d1c7825 */ /* 0x020fc600078e000a */
[----:B------:R-:W5:Y:S01]  /*0530*/  LDG.E R27, desc[UR6][R8.64] ;  /* 0x00000006081b7981 */ /* 0x000f62000c1e1900 */
[--C-:B--2---:R-:W-:Y:S01]  /*0540*/  IMAD.WIDE.U32 R24, R25, 0x8, R10.reuse ;  /* 0x0000000819187825 */ /* 0x104fe200078e000a */
[----:B----4-:R-:W-:Y:S02]  /*0550*/  DFMA R20, R14, R20, R22 ;  /* 0x000000140e14722b */ /* 0x010fe40000000016 */
[----:B------:R-:W2:Y:S04]  /*0560*/  LDG.E.64 R14, desc[UR6][R12.64+-0x20] ;  /* 0xffffe0060c0e7981 */ /* 0x000ea8000c1e1b00 */
[----:B------:R-:W2:Y:S02]  /*0570*/  LDG.E.64 R24, desc[UR6][R24.64] ;  /* 0x0000000618187981 */ /* 0x000ea4000c1e1b00 */
[----:B---3--:R-:W-:Y:S01]  /*0580*/  DFMA R18, R18, R16, R20 ;  /* 0x000000101212722b */ /* 0x008fe20000000014 */
[----:B------:R-:W-:Y:S01]  /*0590*/  IMAD.WIDE.U32 R20, R7, 0x8, R10 ;  /* 0x0000000807147825 */ /* 0x000fe200078e000a */
[----:B------:R-:W3:Y:S04]  /*05a0*/  LDG.E R17, desc[UR6][R8.64+-0x4] ;  /* 0xfffffc0608117981 */ /* 0x000ee8000c1e1900 */
[----:B------:R-:W4:Y:S04]  /*05b0*/  LDG.E.64 R22, desc[UR6][R12.64+-0x18] ;  /* 0xffffe8060c167981 */ /* 0x000f28000c1e1b00 */
[----:B------:R-:W4:Y:S04]  /*05c0*/  LDG.E.64 R20, desc[UR6][R20.64] ;  /* 0x0000000614147981 */ /* 0x000f28000c1e1b00 */
[----:B------:R-:W5:Y:S01]  /*05d0*/  LDG.E R7, desc[UR6][R8.64+0x4] ;  /* 0x0000040608077981 */ /* 0x000f62000c1e1900 */
[----:B--2---:R-:W-:-:S03]  /*05e0*/  DFMA R24, R14, R24, R18 ;  /* 0x000000180e18722b */ /* 0x004fc60000000012 */
[----:B------:R-:W2:Y:S04]  /*05f0*/  LDG.E.64 R14, desc[UR6][R12.64+-0x10] ;  /* 0xfffff0060c0e7981 */ /* 0x000ea8000c1e1b00 */
[----:B------:R-:W2:Y:S01]  /*0600*/  LDG.E.64 R18, desc[UR6][R28.64] ;  /* 0x000000061c127981 */ /* 0x000ea2000c1e1b00 */
[----:B---3--:R-:W-:Y:S01]  /*0610*/  IMAD.WIDE.U32 R16, R17, 0x8, R10 ;  /* 0x0000000811107825 */ /* 0x008fe200078e000a */
[----:B----4-:R-:W-:-:S05]  /*0620*/  DFMA R20, R22, R20, R24 ;  /* 0x000000141614722b */ /* 0x010fca0000000018 */
[----:B------:R-:W3:Y:S04]  /*0630*/  LDG.E.64 R16, desc[UR6][R16.64] ;  /* 0x0000000610107981 */ /* 0x000ee8000c1e1b00 */
[----:B------:R-:W3:Y:S01]  /*0640*/  LDG.E.64 R24, desc[UR6][R12.64+-0x8] ;  /* 0xfffff8060c187981 */ /* 0x000ee2000c1e1b00 */
[----:B-----5:R-:W-:-:S03]  /*0650*/  IMAD.WIDE.U32 R26, R27, 0x8, R10 ;  /* 0x000000081b1a7825 */ /* 0x020fc600078e000a */
[----:B------:R-:W4:Y:S04]  /*0660*/  LDG.E R23, desc[UR6][R8.64+0x8] ;  /* 0x0000080608177981 */ /* 0x000f28000c1e1900 */
[----:B------:R-:W5:Y:S01]  /*0670*/  LDG.E R29, desc[UR6][R8.64+0xc] ;  /* 0x00000c06081d7981 */ /* 0x000f62000c1e1900 */
[----:B--2---:R-:W-:-:S03]  /*0680*/  DFMA R18, R14, R18, R20 ;  /* 0x000000120e12722b */ /* 0x004fc60000000014 */
[----:B------:R-:W2:Y:S04]  /*0690*/  LDG.E.64 R14, desc[UR6][R12.64] ;  /* 0x000000060c0e7981 */ /* 0x000ea8000c1e1b00 */
[----:B------:R-:W2:Y:S01]  /*06a0*/  LDG.E.64 R20, desc[UR6][R26.64] ;  /* 0x000000061a147981 */ /* 0x000ea2000c1e1b00 */
[----:B---3--:R-:W-:Y:S01]  /*06b0*/  DFMA R24, R24, R16, R18 ;  /* 0x000000101818722b */ /* 0x008fe20000000012 */
[--C-:B------:R-:W-:Y:S02]  /*06c0*/  IMAD.WIDE.U32 R16, R7, 0x8, R10.reuse ;  /* 0x0000000807107825 */ /* 0x100fe400078e000a */
[----:B------:R-:W3:Y:S02]  /*06d0*/  LDG.E.64 R18, desc[UR6][R12.64+0x8] ;  /* 0x000008060c127981 */ /* 0x000ee4000c1e1b00 */
[----:B----4-:R-:W-:-:S02]  /*06e0*/  IMAD.WIDE.U32 R22, R23, 0x8, R10 ;  /* 0x0000000817167825 */ /* 0x010fc400078e000a */
[----:B------:R-:W4:Y:S04]  /*06f0*/  LDG.E R7, desc[UR6][R8.64+0x10] ;  /* 0x0000100608077981 */ /* 0x000f28000c1e1900 */
[----:B------:R-:W3:Y:S04]  /*0700*/  LDG.E.64 R16, desc[UR6][R16.64] ;  /* 0x0000000610107981 */ /* 0x000ee8000c1e1b00 */
        /* <DEDUP_REMOVED lines=9> */
[----:B----4-:R-:W-:Y:S01]  /*07a0*/  DFMA R22, R14, R22, R16 ;  /* 0x000000160e16722b */ /* 0x010fe20000000010 */
[--C-:B------:R-:W-:Y:S02]  /*07b0*/  IMAD.WIDE.U32 R16, R7, 0x8, R10.reuse ;  /* 0x0000000807107825 */ /* 0x100fe400078e000a */
[----:B------:R-:W4:Y:S04]  /*07c0*/  LDG.E.64 R14, desc[UR6][R12.64+0x20] ;  /* 0x000020060c0e7981 */ /* 0x000f28000c1e1b00 */
[----:B------:R-:W4:Y:S04]  /*07d0*/  LDG.E R7, desc[UR6][R8.64+0x1c] ;  /* 0x00001c0608077981 */ /* 0x000f28000c1e1900 */
[----:B------:R-:W4:Y:S01]  /*07e0*/  LDG.E.64 R16, desc[UR6][R16.64] ;  /* 0x0000000610107981 */ /* 0x000f22000c1e1b00 */
[----:B--2---:R-:W-:-:S06]  /*07f0*/  IMAD.WIDE.U32 R24, R25, 0x8, R10 ;  /* 0x0000000819187825 */ /* 0x004fcc00078e000a */
[----:B------:R-:W2:Y:S01]  /*0800*/  LDG.E.64 R24, desc[UR6][R24.64] ;  /* 0x0000000618187981 */ /* 0x000ea2000c1e1b00 */
[----:B---3--:R-:W-:Y:S01]  /*0810*/  DFMA R18, R20, R18, R22 ;  /* 0x000000121412722b */ /* 0x008fe20000000016 */
[--C-:B-----5:R-:W-:Y:S02]  /*0820*/  IMAD.WIDE.U32 R22, R27, 0x8, R10.reuse ;  /* 0x000000081b167825 */ /* 0x120fe400078e000a */
[----:B------:R-:W3:Y:S04]  /*0830*/  LDG.E.64 R20, desc[UR6][R12.64+0x28] ;  /* 0x000028060c147981 */ /* 0x000ee8000c1e1b00 */
[----:B------:R-:W3:Y:S01]  /*0840*/  LDG.E.64 R22, desc[UR6][R22.64] ;  /* 0x0000000616167981 */ /* 0x000ee2000c1e1b00 */
[----:B----4-:R-:W-:Y:S01]  /*0850*/  IMAD.WIDE.U32 R10, R7, 0x8, R10 ;  /* 0x00000008070a7825 */ /* 0x010fe200078e000a */
[----:B------:R-:W-:-:S02]  /*0860*/  DFMA R18, R14, R16, R18 ;  /* 0x000000100e12722b */ /* 0x000fc40000000012 */
[----:B------:R-:W2:Y:S04]  /*0870*/  LDG.E.64 R14, desc[UR6][R12.64+0x30] ;  /* 0x000030060c0e7981 */ /* 0x000ea8000c1e1b00 */
[----:B------:R-:W4:Y:S04]  /*0880*/  LDG.E.64 R16, desc[UR6][R12.64+0x38] ;  /* 0x000038060c107981 */ /* 0x000f28000c1e1b00 */
[----:B------:R-:W4:Y:S01]  /*0890*/  LDG.E.64 R10, desc[UR6][R10.64] ;  /* 0x000000060a0a7981 */ /* 0x000f22000c1e1b00 */
[----:B------:R-:W-:-:S05]  /*08a0*/  VIADD R4, R4, 0x10 ;  /* 0x0000001004047836 */ /* 0x000fca0000000000 */
[----:B------:R-:W-:Y:S01]  /*08b0*/  ISETP.NE.AND P1, PT, R4, RZ, PT ;  /* 0x000000ff0400720c */ /* 0x000fe20003f25270 */
[----:B---3--:R-:W-:Y:S01]  /*08c0*/  DFMA R18, R20, R22, R18 ;  /* 0x000000161412722b */ /* 0x008fe20000000012 */
[----:B------:R-:W-:Y:S02]  /*08d0*/  IADD3 R7, P2, PT, R12, 0x80, RZ ;  /* 0x000000800c077810 */ /* 0x000fe40007f5e0ff */
[----:B------:R-:W-:Y:S01]  /*08e0*/  IADD3 R8, P3, PT, R8, 0x40, RZ ;  /* 0x0000004008087810 */ /* 0x000fe20007f7e0ff */
[----:B------:R-:W-:-:S03]  /*08f0*/  VIADD R2, R2, 0x10 ;  /* 0x0000001002027836 */ /* 0x000fc60000000000 */
[----:B------:R-:W-:Y:S01]  /*0900*/  IADD3.X R9, PT, PT, RZ, R9, RZ, P3, !PT ;  /* 0x00000009ff097210 */ /* 0x000fe20001ffe4ff */
[----:B--2---:R-:W-:-:S08]  /*0910*/  DFMA R14, R14, R24, R18 ;  /* 0x000000180e0e722b */ /* 0x004fd00000000012 */
[----:B----4-:R-:W-:Y:S01]  /*0920*/  DFMA R14, R16, R10, R14 ;  /* 0x0000000a100e722b */ /* 0x010fe2000000000e */
[----:B------:R-:W-:Y:S01]  /*0930*/  IMAD.X R16, RZ, RZ, R13, P2 ;  /* 0x000000ffff107224 */ /* 0x000fe200010e060d */
[----:B------:R-:W-:Y:S09]  /*0940*/  @P1 BRA `(.L_x_50) ;  /* 0xfffffff800941947 */ /* 0x000ff2000383ffff */
.L_x_49:
[----:B------:R-:W-:Y:S05]  /*0950*/  BSYNC.RECONVERGENT B1 ;  /* 0x0000000000017941 */ /* 0x000fea0003800200 */
.L_x_48:
        /* <DEDUP_REMOVED lines=16> */
[----:B------:R-:W5:Y:S04]  /*0a60*/  LDG.E.64 R10, desc[UR6][R6.64+0x8] ;  /* 0x00000806060a7981 */ /* 0x000f68000c1e1b00 */
[----:B------:R-:W5:Y:S01]  /*0a70*/  LDG.E R19, desc[UR6][R28.64+0x10] ;  /* 0x000010061c137981 */ /* 0x000f62000c1e1900 */
[----:B-1----:R-:W-:-:S06]  /*0a80*/  IMAD.WIDE.U32 R24, R25, 0x8, R8 ;  /* 0x0000000819187825 */ /* 0x002fcc00078e0008 */
[----:B------:R-:W5:Y:S01]  /*0a90*/  LDG.E.64 R24, desc[UR6][R24.64] ;  /* 0x0000000618187981 */ /* 0x000f62000c1e1b00 */
[----:B---3--:R-:W-:-:S05]  /*0aa0*/  IMAD.WIDE.U32 R26, R27, 0x8, R8 ;  /* 0x000000081b1a7825 */ /* 0x008fca00078e0008 */
[----:B------:R-:W3:Y:S01]  /*0ab0*/  LDG.E.64 R22, desc[UR6][R26.64] ;  /* 0x000000061a167981 */ /* 0x000ee2000c1e1b00 */
[----:B----4-:R-:W-:-:S04]  /*0ac0*/  IMAD.WIDE.U32 R20, R21, 0x8, R8 ;  /* 0x0000000815147825 */ /* 0x010fc800078e0008 */
[----:B--2---:R-:W-:Y:S01]  /*0ad0*/  IMAD.WIDE.U32 R12, R13, 0x8, R8 ;  /* 0x000000080d0c7825 */ /* 0x004fe200078e0008 */
[----:B------:R-:W2:Y:S05]  /*0ae0*/  LDG.E R27, desc[UR6][R28.64+0x1c] ;  /* 0x00001c061c1b7981 */ /* 0x000eaa000c1e1900 */
[----:B------:R-:W4:Y:S01]  /*0af0*/  LDG.E.64 R12, desc[UR6][R12.64] ;  /* 0x000000060c0c7981 */ /* 0x000f22000c1e1b00 */
[----:B-----5:R-:W-:-:S03]  /*0b00*/  DFMA R24, R16, R24, R14 ;  /* 0x000000181018722b */ /* 0x020fc6000000000e */
[----:B------:R-:W5:Y:S04]  /*0b10*/  LDG.E.64 R16, desc[UR6][R6.64+0x10] ;  /* 0x0000100606107981 */ /* 0x000f68000c1e1b00 */
[----:B------:R-:W5:Y:S01]  /*0b20*/  LDG.E.64 R14, desc[UR6][R20.64] ;  /* 0x00000006140e7981 */ /* 0x000f62000c1e1b00 */
[----:B---3--:R-:W-:-:S03]  /*0b30*/  DFMA R22, R10, R22, R24 ;  /* 0x000000160a16722b */ /* 0x008fc60000000018 */
[----:B------:R-:W4:Y:S04]  /*0b40*/  LDG.E.64 R10, desc[UR6][R6.64+0x18] ;  /* 0x00001806060a7981 */ /* 0x000f28000c1e1b00 */
[----:B------:R-:W3:Y:S04]  /*0b50*/  LDG.E R25, desc[UR6][R28.64+0x18] ;  /* 0x000018061c197981 */ /* 0x000ee8000c1e1900 */
[----:B------:R-:W2:Y:S01]  /*0b60*/  LDG.E R21, desc[UR6][R28.64+0x14] ;  /* 0x000014061c157981 */ /* 0x000ea2000c1e1900 */
[----:B------:R-:W-:-:S06]  /*0b70*/  IMAD.WIDE.U32 R18, R19, 0x8, R8 ;  /* 0x0000000813127825 */ /* 0x000fcc00078e0008 */
[----:B------:R-:W3:Y:S01]  /*0b80*/  LDG.E.64 R18, desc[UR6][R18.64] ;  /* 0x0000000612127981 */ /* 0x000ee2000c1e1b00 */
[----:B-----5:R-:W-:-:S03]  /*0b90*/  DFMA R14, R16, R14, R22 ;  /* 0x0000000e100e722b */ /* 0x020fc60000000016 */
[----:B------:R-:W5:Y:S04]  /*0ba0*/  LDG.E.64 R16, desc[UR6][R6.64+0x20] ;  /* 0x0000200606107981 */ /* 0x000f68000c1e1b00 */
[----:B------:R-:W5:Y:S01]  /*0bb0*/  LDG.E.64 R22, desc[UR6][R6.64+0x28] ;  /* 0x0000280606167981 */ /* 0x000f62000c1e1b00 */
[--C-:B--2---:R-:W-:Y:S01]  /*0bc0*/  IMAD.WIDE.U32 R20, R21, 0x8, R8.reuse ;  /* 0x0000000815147825 */ /* 0x104fe200078e0008 */
[----:B----4-:R-:W-:Y:S02]  /*0bd0*/  DFMA R10, R10, R12, R14 ;  /* 0x0000000c0a0a722b */ /* 0x010fe4000000000e */
[----:B------:R-:W2:Y:S01]  /*0be0*/  LDG.E.64 R14, desc[UR6][R6.64+0x30] ;  /* 0x00003006060e7981 */ /* 0x000ea2000c1e1b00 */
[----:B---3--:R-:W-:-:S03]  /*0bf0*/  IMAD.WIDE.U32 R12, R25, 0x8, R8 ;  /* 0x00000008190c7825 */ /* 0x008fc600078e0008 */
[----:B------:R-:W3:Y:S01]  /*0c00*/  LDG.E.64 R20, desc[UR6][R20.64] ;  /* 0x0000000614147981 */ /* 0x000ee2000c1e1b00 */
[----:B------:R-:W-:-:S03]  /*0c10*/  IMAD.WIDE.U32 R8, R27, 0x8, R8 ;  /* 0x000000081b087825 */ /* 0x000fc600078e0008 */
[----:B------:R-:W2:Y:S04]  /*0c20*/  LDG.E.64 R12, desc[UR6][R12.64] ;  /* 0x000000060c0c7981 */ /* 0x000ea8000c1e1b00 */
[----:B------:R-:W4:Y:S04]  /*0c30*/  LDG.E.64 R24, desc[UR6][R6.64+0x38] ;  /* 0x0000380606187981 */ /* 0x000f28000c1e1b00 */
[----:B------:R-:W4:Y:S01]  /*0c40*/  LDG.E.64 R8, desc[UR6][R8.64] ;  /* 0x0000000608087981 */ /* 0x000f22000c1e1b00 */
[----:B------:R-:W-:Y:S01]  /*0c50*/  VIADD R2, R2, 0x8 ;  /* 0x0000000802027836 */ /* 0x000fe20000000000 */
[----:B-----5:R-:W-:-:S08]  /*0c60*/  DFMA R10, R16, R18, R10 ;  /* 0x00000012100a722b */ /* 0x020fd0000000000a */
[----:B---3--:R-:W-:-:S08]  /*0c70*/  DFMA R10, R22, R20, R10 ;  /* 0x00000014160a722b */ /* 0x008fd0000000000a */
[----:B--2---:R-:W-:-:S08]  /*0c80*/  DFMA R14, R14, R12, R10 ;  /* 0x0000000c0e0e722b */ /* 0x004fd0000000000a */
[----:B----4-:R-:W-:-:S11]  /*0c90*/  DFMA R14, R24, R8, R14 ;  /* 0x00000008180e722b */ /* 0x010fd6000000000e */
.L_x_52:
[----:B------:R-:W-:Y:S05]  /*0ca0*/  BSYNC.RECONVERGENT B1 ;  /* 0x0000000000017941 */ /* 0x000fea0003800200 */
.L_x_51:
        /* <DEDUP_REMOVED lines=12> */
[----:B------:R-:W4:Y:S04]  /*0d70*/  LDG.E R5, desc[UR6][R6.64+0x8] ;  /* 0x0000080606057981 */ /* 0x000f28000c1e1900 */
[----:B------:R-:W5:Y:S01]  /*0d80*/  LDG.E R19, desc[UR6][R6.64+0xc] ;  /* 0x00000c0606137981 */ /* 0x000f62000c1e1900 */
[----:B--2---:R-:W-:-:S05]  /*0d90*/  IMAD.WIDE.U32 R22, R2, 0x8, R22 ;  /* 0x0000000802167825 */ /* 0x004fca00078e0016 */
[----:B------:R-:W2:Y:S04]  /*0da0*/  LDG.E.64 R12, desc[UR6][R22.64] ;  /* 0x00000006160c7981 */ /* 0x000ea8000c1e1b00 */
[----:B------:R-:W2:Y:S01]  /*0db0*/  LDG.E.64 R8, desc[UR6][R22.64+0x8] ;  /* 0x0000080616087981 */ /* 0x000ea2000c1e1b00 */
[----:B-1----:R-:W-:-:S04]  /*0dc0*/  IMAD.WIDE.U32 R16, R17, 0x8, R20 ;  /* 0x0000000811107825 */ /* 0x002fc800078e0014 */
[--C-:B---3--:R-:W-:Y:S02]  /*0dd0*/  IMAD.WIDE.U32 R10, R11, 0x8, R20.reuse ;  /* 0x000000080b0a7825 */ /* 0x108fe400078e0014 */
[----:B------:R-:W2:Y:S04]  /*0de0*/  LDG.E.64 R16, desc[UR6][R16.64] ;  /* 0x0000000610107981 */ /* 0x000ea8000c1e1b00 */
[----:B------:R-:W3:Y:S01]  /*0df0*/  LDG.E.64 R10, desc[UR6][R10.64] ;  /* 0x000000060a0a7981 */ /* 0x000ee2000c1e1b00 */
[----:B----4-:R-:W-:-:S03]  /*0e00*/  IMAD.WIDE.U32 R26, R5, 0x8, R20 ;  /* 0x00000008051a7825 */ /* 0x010fc600078e0014 */
[----:B------:R-:W4:Y:S01]  /*0e10*/  LDG.E.64 R4, desc[UR6][R22.64+0x10] ;  /* 0x0000100616047981 */ /* 0x000f22000c1e1b00 */
[----:B-----5:R-:W-:-:S03]  /*0e20*/  IMAD.WIDE.U32 R24, R19, 0x8, R20 ;  /* 0x0000000813187825 */ /* 0x020fc600078e0014 */
[----:B------:R-:W4:Y:S04]  /*0e30*/  LDG.E.64 R6, desc[UR6][R26.64] ;  /* 0x000000061a067981 */ /* 0x000f28000c1e1b00 */
[----:B------:R-:W5:Y:S04]  /*0e40*/  LDG.E.64 R20, desc[UR6][R22.64+0x18] ;  /* 0x0000180616147981 */ /* 0x000f68000c1e1b00 */
[----:B------:R-:W5:Y:S01]  /*0e50*/  LDG.E.64 R24, desc[UR6][R24.64] ;  /* 0x0000000618187981 */ /* 0x000f62000c1e1b00 */
[----:B------:R-:W-:Y:S01]  /*0e60*/  IADD3 R2, PT, PT, R2, 0x4, RZ ;  /* 0x0000000402027810 */ /* 0x000fe20007ffe0ff */
[----:B--2---:R-:W-:-:S08]  /*0e70*/  DFMA R12, R12, R16, R14 ;  /* 0x000000100c0c722b */ /* 0x004fd0000000000e */
[----:B---3--:R-:W-:-:S08]  /*0e80*/  DFMA R8, R8, R10, R12 ;  /* 0x0000000a0808722b */ /* 0x008fd0000000000c */
[----:B----4-:R-:W-:-:S08]  /*0e90*/  DFMA R4, R4, R6, R8 ;  /* 0x000000060404722b */ /* 0x010fd00000000008 */
[----:B-----5:R-:W-:-:S11]  /*0ea0*/  DFMA R14, R20, R24, R4 ;  /* 0x00000018140e722b */ /* 0x020fd60000000004 */
.L_x_54:
[----:B------:R-:W-:Y:S05]  /*0eb0*/  BSYNC.RECONVERGENT B1 ;  /* 0x0000000000017941 */ /* 0x000fea0003800200 */
.L_x_53:
[----:B------:R-:W-:Y:S05]  /*0ec0*/  @!P1 BRA `(.L_x_47) ;  /* 0x0000000000609947 */ /* 0x000fea0003800000 */
[----:B------:R-:W0:Y:S01]  /*0ed0*/  LDC.64 R8, c[0x0][0x3a8] ;  /* 0x0000ea00ff087b82 */ /* 0x000e220000000a00 */
[----:B------:R-:W-:-:S07]  /*0ee0*/  IMAD.MOV R18, RZ, RZ, -R18 ;  /* 0x000000ffff127224 */ /* 0x000fce00078e0a12 */
[----:B------:R-:W1:Y:S08]  /*0ef0*/  LDC.64 R6, c[0x0][0x3a0] ;  /* 0x0000e800ff067b82 */ /* 0x000e700000000a00 */
[----:B------:R-:W2:Y:S01]  /*0f00*/  LDC.64 R4, c[0x0][0x3b8] ;  /* 0x0000ee00ff047b82 */ /* 0x000ea20000000a00 */
[----:B0-----:R-:W-:-:S04]  /*0f10*/  IMAD.WIDE.U32 R8, R2, 0x8, R8 ;  /* 0x0000000802087825 */ /* 0x001fc800078e0008 */
[----:B------:R-:W-:Y:S02]  /*0f20*/  IMAD.MOV.U32 R13, RZ, RZ, R9 ;  /* 0x000000ffff0d7224 */ /* 0x000fe400078e0009 */
[----:B-1----:R-:W-:Y:S01]  /*0f30*/  IMAD.WIDE.U32 R6, R2, 0x4, R6 ;  /* 0x0000000402067825 */ /* 0x002fe200078e0006 */
[----:B------:R-:W-:-:S03]  /*0f40*/  MOV R2, R8 ;  /* 0x0000000800027202 */ /* 0x000fc60000000f00 */
[----:B------:R-:W-:Y:S02]  /*0f50*/  IMAD.MOV.U32 R10, RZ, RZ, R6 ;  /* 0x000000ffff0a7224 */ /* 0x000fe400078e0006 */
[----:B------:R-:W-:-:S07]  /*0f60*/  IMAD.MOV.U32 R11, RZ, RZ, R7 ;  /* 0x000000ffff0b7224 */ /* 0x000fce00078e0007 */
.L_x_55:
[----:B------:R-:W2:Y:S01]  /*0f70*/  LDG.E R9, desc[UR6][R10.64] ;  /* 0x000000060a097981 */ /* 0x000ea2000c1e1900 */
[----:B------:R-:W-:Y:S01]  /*0f80*/  MOV R6, R2 ;  /* 0x0000000200067202 */ /* 0x000fe20000000f00 */
[----:B------:R-:W-:-:S06]  /*0f90*/  IMAD.MOV.U32 R7, RZ, RZ, R13 ;  /* 0x000000ffff077224 */ /* 0x000fcc00078e000d */
[----:B------:R-:W3:Y:S01]  /*0fa0*/  LDG.E.64 R6, desc[UR6][R6.64] ;  /* 0x0000000606067981 */ /* 0x000ee2000c1e1b00 */
[----:B------:R-:W-:Y:S02]  /*0fb0*/  VIADD R18, R18, 0x1 ;  /* 0x0000000112127836 */ /* 0x000fe40000000000 */
[----:B--2---:R-:W-:-:S06]  /*0fc0*/  IMAD.WIDE.U32 R8, R9, 0x8, R4 ;  /* 0x0000000809087825 */ /* 0x004fcc00078e0004 */
[----:B------:R-:W3:Y:S01]  /*0fd0*/  LDG.E.64 R8, desc[UR6][R8.64] ;  /* 0x0000000608087981 */ /* 0x000ee2000c1e1b00 */
[----:B------:R-:W-:Y:S02]  /*0fe0*/  ISETP.NE.AND P0, PT, R18, RZ, PT ;  /* 0x000000ff1200720c */ /* 0x000fe40003f05270 */
[----:B------:R-:W-:Y:S02]  /*0ff0*/  IADD3 R2, P2, PT, R2, 0x8, RZ ;  /* 0x0000000802027810 */ /* 0x000fe40007f5e0ff */
[----:B------:R-:W-:-:S03]  /*1000*/  IADD3 R10, P1, PT, R10, 0x4, RZ ;  /* 0x000000040a0a7810 */ /* 0x000fc60007f3e0ff */
[----:B------:R-:W-:Y:S01]  /*1010*/  IMAD.X R13, RZ, RZ, R13, P2 ;  /* 0x000000ffff0d7224 */ /* 0x000fe200010e060d */
[----:B------:R-:W-:Y:S01]  /*1020*/  IADD3.X R11, PT, PT, RZ, R11, RZ, P1, !PT ;  /* 0x0000000bff0b7210 */ /* 0x000fe20000ffe4ff */
[----:B---3--:R-:W-:-:S04]  /*1030*/  DFMA R14, R6, R8, R14 ;  /* 0x00000008060e722b */ /* 0x008fc8000000000e */
[----:B------:R-:W-:Y:S07]  /*1040*/  @P0 BRA `(.L_x_55) ;  /* 0xfffffffc00c80947 */ /* 0x000fee000383ffff */
.L_x_47:
[----:B------:R-:W-:Y:S05]  /*1050*/  BSYNC.RECONVERGENT B0 ;  /* 0x0000000000007941 */ /* 0x000fea0003800200 */
.L_x_46:
[----:B------:R-:W0:Y:S08]  /*1060*/  LDC.64 R4, c[0x0][0x3b8] ;  /* 0x0000ee00ff047b82 */ /* 0x000e300000000a00 */
[----:B------:R-:W1:Y:S01]  /*1070*/  LDC.64 R6, c[0x0][0x3a8] ;  /* 0x0000ea00ff067b82 */ /* 0x000e620000000a00 */
[----:B0-----:R-:W-:-:S05]  /*1080*/  IMAD.WIDE.U32 R4, R0, 0x8, R4 ;  /* 0x0000000800047825 */ /* 0x001fca00078e0004 */
[----:B------:R-:W2:Y:S01]  /*1090*/  LDG.E.64 R8, desc[UR6][R4.64] ;  /* 0x0000000604087981 */ /* 0x000ea2000c1e1b00 */
[----:B-1----:R-:W-:Y:S01]  /*10a0*/  IMAD.WIDE.U32 R6, R3, 0x8, R6 ;  /* 0x0000000803067825 */ /* 0x002fe200078e0006 */
[----:B--2---:R-:W-:-:S07]  /*10b0*/  DADD R8, R8, -R14 ;  /* 0x0000000008087229 */ /* 0x004fce000000080e */
[----:B------:R0:W-:Y:S04]  /*10c0*/  STG.E.64 desc[UR6][R4.64], R8 ;  /* 0x0000000804007986 */ /* 0x0001e8000c101b06 */
[----:B------:R-:W2:Y:S01]  /*10d0*/  LDG.E.64 R6, desc[UR6][R6.64] ;  /* 0x0000000606067981 */ /* 0x000ea2000c1e1b00 */
[----:B------:R-:W-:Y:S01]  /*10e0*/  IMAD.MOV.U32 R2, RZ, RZ, 0x1 ;  /* 0x00000001ff027424 */ /* 0x000fe200078e00ff */
[----:B------:R-:W-:Y:S01]  /*10f0*/  FSETP.GEU.AND P1, PT, |R9|, 6.5827683646048100446e-37, PT ;  /* 0x036000000900780b */ /* 0x000fe20003f2e200 */
[----:B------:R-:W-:Y:S01]  /*1100*/  BSSY.RECONVERGENT B0, `(.L_x_56) ;  /* 0x0000011000007945 */ /* 0x000fe20003800200 */
        /* <DEDUP_REMOVED lines=13> */
[----:B------:R-:W-:Y:S05]  /*11e0*/  CALL.REL.NOINC `($__internal_2_$__cuda_sm20_div_rn_f64_full) ;  /* 0x0000000000147944 */ /* 0x000fea0003c00000 */
[----:B------:R-:W-:Y:S01]  /*11f0*/  MOV R2, R12 ;  /* 0x0000000c00027202 */ /* 0x000fe20000000f00 */
[----:B------:R-:W-:-:S07]  /*1200*/  IMAD.MOV.U32 R3, RZ, RZ, R13 ;  /* 0x000000ffff037224 */ /* 0x000fce00078e000d */
.L_x_57:
[----:B------:R-:W-:Y:S05]  /*1210*/  BSYNC.RECONVERGENT B0 ;  /* 0x0000000000007941 */ /* 0x000fea0003800200 */
.L_x_56:
[----:B------:R-:W-:Y:S01]  /*1220*/  STG.E.64 desc[UR6][R4.64], R2 ;  /* 0x0000000204007986 */ /* 0x000fe2000c101b06 */
[----:B------:R-:W-:Y:S05]  /*1230*/  EXIT ;  /* 0x000000000000794d */ /* 0x000fea0003800000 */
        .weak           $__internal_2_$__cuda_sm20_div_rn_f64_full
        .type           $__internal_2_$__cuda_sm20_div_rn_f64_full,@function
        .size           $__internal_2_$__cuda_sm20_div_rn_f64_full,(.L_x_90 - $__internal_2_$__cuda_sm20_div_rn_f64_full)
$__internal_2_$__cuda_sm20_div_rn_f64_full:
[C---:B------:R-:W-:Y:S01]  /*1240*/  FSETP.GEU.AND P0, PT, |R7|.reuse, 1.469367938527859385e-39, PT ;  /* 0x001000000700780b */ /* 0x040fe20003f0e200 */
[----:B------:R-:W-:Y:S01]  /*1250*/  BSSY.RECONVERGENT B1, `(.L_x_58) ;  /* 0x0000057000017945 */ /* 0x000fe20003800200 */
[----:B------:R-:W-:Y:S02]  /*1260*/  LOP3.LUT R2, R7, 0x800fffff, RZ, 0xc0, !PT ;  /* 0x800fffff07027812 */ /* 0x000fe400078ec0ff */
[C---:B------:R-:W-:Y:S02]  /*1270*/  FSETP.GEU.AND P2, PT, |R9|.reuse, 1.469367938527859385e-39, PT ;  /* 0x001000000900780b */ /* 0x040fe40003f4e200 */
[----:B------:R-:W-:Y:S01]  /*1280*/  LOP3.LUT R3, R2, 0x3ff00000, RZ, 0xfc, !PT ;  /* 0x3ff0000002037812 */ /* 0x000fe200078efcff */
[----:B------:R-:W-:Y:S01]  /*1290*/  IMAD.MOV.U32 R2, RZ, RZ, R6 ;  /* 0x000000ffff027224 */ /* 0x000fe200078e0006 */
[----:B------:R-:W-:Y:S02]  /*12a0*/  MOV R16, 0x1 ;  /* 0x0000000100107802 */ /* 0x000fe40000000f00 */
[----:B------:R-:W-:-:S02]  /*12b0*/  LOP3.LUT R12, R9, 0x7ff00000, RZ, 0xc0, !PT ;  /* 0x7ff00000090c7812 */ /* 0x000fc400078ec0ff */
[----:B------:R-:W-:Y:S01]  /*12c0*/  LOP3.LUT R15, R7, 0x7ff00000, RZ, 0xc0, !PT ;  /* 0x7ff00000070f7812 */ /* 0x000fe200078ec0ff */
[----:B------:R-:W-:-:S03]  /*12d0*/  @!P0 DMUL R2, R6, 8.98846567431157953865e+307 ;  /* 0x7fe0000006028828 */ /* 0x000fc60000000000 */
[C---:B------:R-:W-:Y:S02]  /*12e0*/  ISETP.GE.U32.AND P1, PT, R12.reuse, R15, PT ;  /* 0x0000000f0c00720c */ /* 0x040fe40003f26070 */
[----:B------:R-:W-:Y:S01]  /*12f0*/  @!P2 LOP3.LUT R13, R7, 0x7ff00000, RZ, 0xc0, !PT ;  /* 0x7ff00000070da812 */ /* 0x000fe200078ec0ff */
[----:B------:R-:W0:Y:S01]  /*1300*/  MUFU.RCP64H R17, R3 ;  /* 0x0000000300117308 */ /* 0x000e220000001800 */
[----:B------:R-:W-:Y:S02]  /*1310*/  @!P2 MOV R18, RZ ;  /* 0x000000ff0012a202 */ /* 0x000fe40000000f00 */
[----:B------:R-:W-:Y:S01]  /*1320*/  @!P2 ISETP.GE.U32.AND P3, PT, R12, R13, PT ;  /* 0x0000000d0c00a20c */ /* 0x000fe20003f66070 */
[----:B------:R-:W-:-:S05]  /*1330*/  IMAD.MOV.U32 R13, RZ, RZ, 0x1ca00000 ;  /* 0x1ca00000ff0d7424 */ /* 0x000fca00078e00ff */
[----:B------:R-:W-:-:S04]  /*1340*/  @!P2 SEL R19, R13, 0x63400000, !P3 ;  /* 0x634000000d13a807 */ /* 0x000fc80005800000 */
[----:B------:R-:W-:Y:S01]  /*1350*/  @!P2 LOP3.LUT R19, R19, 0x80000000, R9, 0xf8, !PT ;  /* 0x800000001313a812 */ /* 0x000fe200078ef809 */
[----:B0-----:R-:W-:-:S03]  /*1360*/  DFMA R10, R16, -R2, 1 ;  /* 0x3ff00000100a742b */ /* 0x001fc60000000802 */
[----:B------:R-:W-:-:S05]  /*1370*/  @!P2 LOP3.LUT R19, R19, 0x100000, RZ, 0xfc, !PT ;  /* 0x001000001313a812 */ /* 0x000fca00078efcff */
[----:B------:R-:W-:-:S08]  /*1380*/  DFMA R10, R10, R10, R10 ;  /* 0x0000000a0a0a722b */ /* 0x000fd0000000000a */
[----:B------:R-:W-:Y:S01]  /*1390*/  DFMA R16, R16, R10, R16 ;  /* 0x0000000a1010722b */ /* 0x000fe20000000010 */
[----:B------:R-:W-:Y:S01]  /*13a0*/  SEL R11, R13, 0x63400000, !P1 ;  /* 0x634000000d0b7807 */ /* 0x000fe20004800000 */
[----:B------:R-:W-:-:S03]  /*13b0*/  IMAD.MOV.U32 R10, RZ, RZ, R8 ;  /* 0x000000ffff0a7224 */ /* 0x000fc600078e0008 */
[----:B------:R-:W-:-:S03]  /*13c0*/  LOP3.LUT R11, R11, 0x800fffff, R9, 0xf8, !PT ;  /* 0x800fffff0b0b7812 */ /* 0x000fc600078ef809 */
[----:B------:R-:W-:-:S03]  /*13d0*/  DFMA R20, R16, -R2, 1 ;  /* 0x3ff000001014742b */ /* 0x000fc60000000802 */
[----:B------:R-:W-:-:S05]  /*13e0*/  @!P2 DFMA R10, R10, 2, -R18 ;  /* 0x400000000a0aa82b */ /* 0x000fca0000000812 */
[----:B------:R-:W-:Y:S01]  /*13f0*/  DFMA R16, R16, R20, R16 ;  /* 0x000000141010722b */ /* 0x000fe20000000010 */
[----:B------:R-:W-:Y:S02]  /*1400*/  IMAD.MOV.U32 R21, RZ, RZ, R12 ;  /* 0x000000ffff157224 */ /* 0x000fe400078e000c */
[----:B------:R-:W-:Y:S01]  /*1410*/  IMAD.MOV.U32 R20, RZ, RZ, R15 ;  /* 0x000000ffff147224 */ /* 0x000fe200078e000f */
[----:B------:R-:W-:Y:S02]  /*1420*/  @!P0 LOP3.LUT R20, R3, 0x7ff00000, RZ, 0xc0, !PT ;  /* 0x7ff0000003148812 */ /* 0x000fe400078ec0ff */
[----:B------:R-:W-:Y:S02]  /*1430*/  @!P2 LOP3.LUT R21, R11, 0x7ff00000, RZ, 0xc0, !PT ;  /* 0x7ff000000b15a812 */ /* 0x000fe400078ec0ff */
[----:B------:R-:W-:Y:S01]  /*1440*/  DMUL R18, R16, R10 ;  /* 0x0000000a10127228 */ /* 0x000fe20000000000 */
[----:B------:R-:W-:Y:S01]  /*1450*/  VIADD R23, R20, 0xffffffff ;  /* 0xffffffff14177836 */ /* 0x000fe20000000000 */
[----:B------:R-:W-:-:S04]  /*1460*/  IADD3 R22, PT, PT, R21, -0x1, RZ ;  /* 0xffffffff15167810 */ /* 0x000fc80007ffe0ff */
[----:B------:R-:W-:Y:S02]  /*1470*/  ISETP.GT.U32.AND P0, PT, R22, 0x7feffffe, PT ;  /* 0x7feffffe1600780c */ /* 0x000fe40003f04070 */
[----:B------:R-:W-:Y:S02]  /*1480*/  DFMA R14, R18, -R2, R10 ;  /* 0x80000002120e722b */ /* 0x000fe4000000000a */
[----:B------:R-:W-:-:S06]  /*1490*/  ISETP.GT.U32.OR P0, PT, R23, 0x7feffffe, P0 ;  /* 0x7feffffe1700780c */ /* 0x000fcc0000704470 */
[----:B------:R-:W-:-:S07]  /*14a0*/  DFMA R14, R16, R14, R18 ;  /* 0x0000000e100e722b */ /* 0x000fce0000000012 */
[----:B------:R-:W-:Y:S05]  /*14b0*/  @P0 BRA `(.L_x_59) ;  /* 0x00000000006c0947 */ /* 0x000fea0003800000 */
[----:B------:R-:W-:-:S04]  /*14c0*/  LOP3.LUT R9, R7, 0x7ff00000, RZ, 0xc0, !PT ;  /* 0x7ff0000007097812 */ /* 0x000fc800078ec0ff */
[CC--:B------:R-:W-:Y:S02]  /*14d0*/  VIADDMNMX R8, R12.reuse, -R9.reuse, 0xb9600000, !PT ;  /* 0xb96000000c087446 */ /* 0x0c0fe40007800909 */
[----:B------:R-:W-:Y:S02]  /*14e0*/  ISETP.GE.U32.AND P0, PT, R12, R9, PT ;  /* 0x000000090c00720c */ /* 0x000fe40003f06070 */
[----:B------:R-:W-:Y:S02]  /*14f0*/  VIMNMX R8, PT, PT, R8, 0x46a00000, PT ;  /* 0x46a0000008087848 */ /* 0x000fe40003fe0100 */
[----:B------:R-:W-:-:S05]  /*1500*/  SEL R13, R13, 0x63400000, !P0 ;  /* 0x634000000d0d7807 */ /* 0x000fca0004000000 */
[----:B------:R-:W-:Y:S02]  /*1510*/  IMAD.IADD R16, R8, 0x1, -R13 ;  /* 0x0000000108107824 */ /* 0x000fe400078e0a0d */
[----:B------:R-:W-:-:S03]  /*1520*/  IMAD.MOV.U32 R8, RZ, RZ, RZ ;  /* 0x000000ffff087224 */ /* 0x000fc600078e00ff */
[----:B------:R-:W-:-:S06]  /*1530*/  IADD3 R9, PT, PT, R16, 0x7fe00000, RZ ;  /* 0x7fe0000010097810 */ /* 0x000fcc0007ffe0ff */
        /* <DEDUP_REMOVED lines=9> */
[----:B------:R-:W-:Y:S01]  /*15d0*/  IADD3 R3, PT, PT, -R16, RZ, RZ ;  /* 0x000000ff10037210 */ /* 0x000fe20007ffe1ff */
[----:B------:R-:W-:Y:S01]  /*15e0*/  IMAD.MOV.U32 R2, RZ, RZ, RZ ;  /* 0x000000ffff027224 */ /* 0x000fe200078e00ff */
[----:B------:R-:W-:-:S05]  /*15f0*/  DMUL.RP R8, R14, R8 ;  /* 0x000000080e087228 */ /* 0x000fca0000008000 */
[----:B------:R-:W-:-:S05]  /*1600*/  DFMA R2, R12, -R2, R14 ;  /* 0x800000020c02722b */ /* 0x000fca000000000e */
[----:B------:R-:W-:Y:S02]  /*1610*/  LOP3.LUT R7, R9, R7, RZ, 0x3c, !PT ;  /* 0x0000000709077212 */ /* 0x000fe400078e3cff */
[----:B------:R-:W-:-:S04]  /*1620*/  IADD3 R2, PT, PT, -R16, -0x43300000, RZ ;  /* 0xbcd0000010027810 */ /* 0x000fc80007ffe1ff */
[----:B------:R-:W-:-:S04]  /*1630*/  FSETP.NEU.AND P0, PT, |R3|, R2, PT ;  /* 0x000000020300720b */ /* 0x000fc80003f0d200 */
[----:B------:R-:W-:Y:S02]  /*1640*/  FSEL R12, R8, R12, !P0 ;  /* 0x0000000c080c7208 */ /* 0x000fe40004000000 */
[----:B------:R-:W-:Y:S01]  /*1650*/  FSEL R13, R7, R13, !P0 ;  /* 0x0000000d070d7208 */ /* 0x000fe20004000000 */
[----:B------:R-:W-:Y:S06]  /*1660*/  BRA `(.L_x_60) ;  /* 0x0000000000547947 */ /* 0x000fec0003800000 */
.L_x_59:
[----:B------:R-:W-:-:S14]  /*1670*/  DSETP.NAN.AND P0, PT, R8, R8, PT ;  /* 0x000000080800722a */ /* 0x000fdc0003f08000 */
[----:B------:R-:W-:Y:S05]  /*1680*/  @P0 BRA `(.L_x_61) ;  /* 0x0000000000440947 */ /* 0x000fea0003800000 */
[----:B------:R-:W-:-:S14]  /*1690*/  DSETP.NAN.AND P0, PT, R6, R6, PT ;  /* 0x000000060600722a */ /* 0x000fdc0003f08000 */
[----:B------:R-:W-:Y:S05]  /*16a0*/  @P0 BRA `(.L_x_62) ;  /* 0x0000000000300947 */ /* 0x000fea0003800000 */
[----:B------:R-:W-:Y:S01]  /*16b0*/  ISETP.NE.AND P0, PT, R21, R20, PT ;  /* 0x000000141500720c */ /* 0x000fe20003f05270 */
[----:B------:R-:W-:Y:S01]  /*16c0*/  IMAD.MOV.U32 R12, RZ, RZ, 0x0 ;  /* 0x00000000ff0c7424 */ /* 0x000fe200078e00ff */
[----:B------:R-:W-:-:S11]  /*16d0*/  MOV R13, 0xfff80000 ;  /* 0xfff80000000d7802 */ /* 0x000fd60000000f00 */
[----:B------:R-:W-:Y:S05]  /*16e0*/  @!P0 BRA `(.L_x_60) ;  /* 0x0000000000348947 */ /* 0x000fea0003800000 */
[----:B------:R-:W-:Y:S02]  /*16f0*/  ISETP.NE.AND P0, PT, R21, 0x7ff00000, PT ;  /* 0x7ff000001500780c */ /* 0x000fe40003f05270 */
[----:B------:R-:W-:Y:S02]  /*1700*/  LOP3.LUT R13, R9, 0x80000000, R7, 0x48, !PT ;  /* 0x80000000090d7812 */ /* 0x000fe400078e4807 */
[----:B------:R-:W-:-:S13]  /*1710*/  ISETP.EQ.OR P0, PT, R20, RZ, !P0 ;  /* 0x000000ff1400720c */ /* 0x000fda0004702670 */
[----:B------:R-:W-:Y:S01]  /*1720*/  @P0 LOP3.LUT R2, R13, 0x7ff00000, RZ, 0xfc, !PT ;  /* 0x7ff000000d020812 */ /* 0x000fe200078efcff */
[----:B------:R-:W-:Y:S02]  /*1730*/  @!P0 IMAD.MOV.U32 R12, RZ, RZ, RZ ;  /* 0x000000ffff0c8224 */ /* 0x000fe400078e00ff */
[----:B------:R-:W-:Y:S01]  /*1740*/  @P0 IMAD.MOV.U32 R12, RZ, RZ, RZ ;  /* 0x000000ffff0c0224 */ /* 0x000fe200078e00ff */
[----:B------:R-:W-:Y:S01]  /*1750*/  @P0 MOV R13, R2 ;  /* 0x00000002000d0202 */ /* 0x000fe20000000f00 */
[----:B------:R-:W-:Y:S06]  /*1760*/  BRA `(.L_x_60) ;  /* 0x0000000000147947 */ /* 0x000fec0003800000 */
.L_x_62:
[----:B------:R-:W-:Y:S01]  /*1770*/  LOP3.LUT R13, R7, 0x80000, RZ, 0xfc, !PT ;  /* 0x00080000070d7812 */ /* 0x000fe200078efcff */
[----:B------:R-:W-:Y:S01]  /*1780*/  IMAD.MOV.U32 R12, RZ, RZ, R6 ;  /* 0x000000ffff0c7224 */ /* 0x000fe200078e0006 */
[----:B------:R-:W-:Y:S06]  /*1790*/  BRA `(.L_x_60) ;  /* 0x0000000000087947 */ /* 0x000fec0003800000 */
.L_x_61:
[----:B------:R-:W-:Y:S01]  /*17a0*/  LOP3.LUT R13, R9, 0x80000, RZ, 0xfc, !PT ;  /* 0x00080000090d7812 */ /* 0x000fe200078efcff */
[----:B------:R-:W-:-:S07]  /*17b0*/  IMAD.MOV.U32 R12, RZ, RZ, R8 ;  /* 0x000000ffff0c7224 */ /* 0x000fce00078e0008 */
.L_x_60:
[----:B------:R-:W-:Y:S05]  /*17c0*/  BSYNC.RECONVERGENT B1 ;  /* 0x0000000000017941 */ /* 0x000fea0003800200 */
.L_x_58:
[----:B------:R-:W-:Y:S01]  /*17d0*/  MOV R2, R0 ;  /* 0x0000000000027202 */ /* 0x000fe20000000f00 */
[----:B------:R-:W-:-:S04]  /*17e0*/  IMAD.MOV.U32 R3, RZ, RZ, 0x0 ;  /* 0x00000000ff037424 */ /* 0x000fc800078e00ff */
[----:B------:R-:W-:Y:S05]  /*17f0*/  RET.REL.NODEC R2 `(solve_row_multiblock_double) ;  /* 0xffffffe802007950 */ /* 0x000fea0003c3ffff */
.L_x_63:
        /* <DEDUP_REMOVED lines=16> */
.L_x_90:


//--------------------- .text.solve_row_multiblock_float --------------------------
	.section	.text.solve_row_multiblock_float,"ax",@progbits
	.align	128
        .global         solve_row_multiblock_float
        .type           solve_row_multiblock_float,@function
        .size           solve_row_multiblock_float,(.L_x_91 - solve_row_multiblock_float)
        .other          solve_row_multiblock_float,@"STO_CUDA_ENTRY STV_DEFAULT"
solve_row_multiblock_float:
.text.solve_row_multiblock_float:
[----:B------:R-:W-:Y:S08]  /*0000*/  LDC R1, c[0x0][0x37c] ;  /* 0x0000df00ff017b82 */ /* 0x000ff00000000800 */
[----:B------:R-:W0:Y:S01]  /*0010*/  LDC R3, c[0x0][0x380] ;  /* 0x0000e000ff037b82 */ /* 0x000e220000000800 */
[----:B------:R-:W1:Y:S07]  /*0020*/  LDCU.64 UR6, c[0x0][0x358] ;  /* 0x00006b00ff0677ac */ /* 0x000e6e0008000a00 */
[----:B------:R-:W2:Y:S01]  /*0030*/  LDC.64 R4, c[0x0][0x388] ;  /* 0x0000e200ff047b82 */ /* 0x000ea20000000a00 */
[C---:B0-----:R-:W-:Y:S01]  /*0040*/  IADD3 R7, PT, PT, R3.reuse, 0x1, RZ ;  /* 0x0000000103077810 */ /* 0x041fe20007ffe0ff */
[----:B--2---:R-:W-:-:S04]  /*0050*/  IMAD.WIDE.U32 R2, R3, 0x4, R4 ;  /* 0x0000000403027825 */ /* 0x004fc800078e0004 */
[----:B------:R-:W-:Y:S02]  /*0060*/  IMAD.WIDE.U32 R4, R7, 0x4, R4 ;  /* 0x0000000407047825 */ /* 0x000fe400078e0004 */
[----:B-1----:R-:W2:Y:S04]  /*0070*/  LDG.E R2, desc[UR6][R2.64] ;  /* 0x0000000602027981 */ /* 0x002ea8000c1e1900 */
[----:B------:R-:W3:Y:S01]  /*0080*/  LDG.E R4, desc[UR6][R4.64] ;  /* 0x0000000604047981 */ /* 0x000ee2000c1e1900 */
[----:B------:R-:W0:Y:S01]  /*0090*/  LDCU UR4, c[0x0][0x360] ;  /* 0x00006c00ff0477ac */ /* 0x000e220008000800 */
[----:B------:R-:W0:Y:S01]  /*00a0*/  S2R R7, SR_CTAID.X ;  /* 0x0000000000077919 */ /* 0x000e220000002500 */
[----:B------:R-:W0:Y:S02]  /*00b0*/  S2R R0, SR_TID.X ;  /* 0x0000000000007919 */ /* 0x000e240000002100 */
[----:B0-----:R-:W-:-:S05]  /*00c0*/  IMAD R7, R7, UR4, R0 ;  /* 0x0000000407077c24 */ /* 0x001fca000f8e0200 */
[----:B--2---:R-:W-:-:S04]  /*00d0*/  IADD3 R7, PT, PT, R2, R7, RZ ;  /* 0x0000000702077210 */ /* 0x004fc80007ffe0ff */
        /* <DEDUP_REMOVED lines=15> */
[----:B------:R-:W-:-:S04]  /*01d0*/  ISETP.NE.AND P1, PT, RZ, UR4, PT ;  /* 0x00000004ff007c0c */ /* 0x000fc8000bf25270 */
[----:B------:R-:W-:Y:S02]  /*01e0*/  SEL R9, RZ, 0x1, P1 ;  /* 0x00000001ff097807 */ /* 0x000fe40000800000 */
[----:B--2---:R-:W-:-:S04]  /*01f0*/  IADD3 R3, PT, PT, R6, -0x1, RZ ;  /* 0xffffffff06037810 */ /* 0x004fc80007ffe0ff */
[-C--:B------:R-:W-:Y:S01]  /*0200*/  MOV R11, R3.reuse ;  /* 0x00000003000b7202 */ /* 0x080fe20000000f00 */
[----:B---3--:R-:W-:Y:S01]  /*0210*/  IMAD.IADD R4, R8, 0x1, R9 ;  /* 0x0000000108047824 */ /* 0x008fe200078e0209 */
[----:B------:R-:W-:Y:S01]  /*0220*/  @!P0 IADD3 R11, PT, PT, R6, RZ, RZ ;  /* 0x000000ff060b8210 */ /* 0x000fe20007ffe0ff */
[----:B------:R-:W-:Y:S01]  /*0230*/  HFMA2 R6, -RZ, RZ, 0, 0 ;  /* 0x00000000ff067431 */ /* 0x000fe200000001ff */
[----:B------:R-:W-:Y:S02]  /*0240*/  SEL R3, R8, R3, !P1 ;  /* 0x0000000308037207 */ /* 0x000fe40004800000 */
[----:B------:R-:W-:-:S13]  /*0250*/  ISETP.GT.U32.AND P0, PT, R11, R4, PT ;  /* 0x000000040b00720c */ /* 0x000fda0003f04070 */
[----:B------:R-:W-:Y:S05]  /*0260*/  @!P0 BRA `(.L_x_65) ;  /* 0x0000000c00748947 */ /* 0x000fea0003800000 */
[----:B------:R-:W-:Y:S01]  /*0270*/  IADD3 R8, PT, PT, R9, R8, -R11 ;  /* 0x0000000809087210 */ /* 0x000fe20007ffe80b */
[----:B------:R-:W-:Y:S01]  /*0280*/  IMAD.IADD R5, R11, 0x1, -R4 ;  /* 0x000000010b057824 */ /* 0x000fe200078e0a04 */
[----:B------:R-:W-:Y:S01]  /*0290*/  BSSY.RECONVERGENT B1, `(.L_x_66) ;  /* 0x000006b000017945 */ /* 0x000fe20003800200 */
[----:B------:R-:W-:Y:S02]  /*02a0*/  MOV R6, RZ ;  /* 0x000000ff00067202 */ /* 0x000fe40000000f00 */
[----:B------:R-:W-:Y:S02]  /*02b0*/  ISETP.GT.U32.AND P1, PT, R8, -0x10, PT ;  /* 0xfffffff00800780c */ /* 0x000fe40003f24070 */
[----:B------:R-:W-:-:S04]  /*02c0*/  LOP3.LUT R7, R5, 0xf, RZ, 0xc0, !PT ;  /* 0x0000000f05077812 */ /* 0x000fc800078ec0ff */
[----:B------:R-:W-:-:S07]  /*02d0*/  ISETP.NE.AND P0, PT, R7, RZ, PT ;  /* 0x000000ff0700720c */ /* 0x000fce0003f05270 */
[----:B------:R-:W-:Y:S06]  /*02e0*/  @P1 BRA `(.L_x_67) ;  /* 0x0000000400941947 */ /* 0x000fec0003800000 */
[----:B------:R-:W0:Y:S01]  /*02f0*/  LDCU.128 UR8, c[0x0][0x3a0] ;  /* 0x00007400ff0877ac */ /* 0x000e220008000c00 */
[----:B------:R-:W-:Y:S01]  /*0300*/  MOV R8, 0x20 ;  /* 0x0000002000087802 */ /* 0x000fe20000000f00 */
[----:B------:R-:W-:Y:S01]  /*0310*/  IMAD.MOV.U32 R9, RZ, RZ, 0x0 ;  /* 0x00000000ff097424 */ /* 0x000fe200078e00ff */
[----:B------:R-:W-:Y:S01]  /*0320*/  LOP3.LUT R2, R5, 0xfffffff0, RZ, 0xc0, !PT ;  /* 0xfffffff005027812 */ /* 0x000fe200078ec0ff */
[----:B------:R-:W-:Y:S02]  /*0330*/  HFMA2 R6, -RZ, RZ, 0, 0 ;  /* 0x00000000ff067431 */ /* 0x000fe400000001ff */
[----:B------:R-:W-:Y:S01]  /*0340*/  IMAD.WIDE.U32 R8, R4, 0x4, R8 ;  /* 0x0000000404087825 */ /* 0x000fe200078e0008 */
[----:B------:R-:W-:Y:S02]  /*0350*/  IADD3 R2, PT, PT, -R2, RZ, RZ ;  /* 0x000000ff02027210 */ /* 0x000fe40007ffe1ff */
[C---:B0-----:R-:W-:Y:S02]  /*0360*/  IADD3 R10, P1, PT, R8.reuse, UR10, RZ ;  /* 0x0000000a080a7c10 */ /* 0x041fe4000ff3e0ff */
[----:B------:R-:W-:-:S02]  /*0370*/  IADD3 R12, P2, PT, R8, UR8, RZ ;  /* 0x00000008080c7c10 */ /* 0x000fc4000ff5e0ff */
[C---:B------:R-:W-:Y:S02]  /*0380*/  IADD3.X R15, PT, PT, R9.reuse, UR11, RZ, P1, !PT ;  /* 0x0000000b090f7c10 */ /* 0x040fe40008ffe4ff */
[----:B------:R-:W-:-:S09]  /*0390*/  IADD3.X R13, PT, PT, R9, UR9, RZ, P2, !PT ;  /* 0x00000009090d7c10 */ /* 0x000fd200097fe4ff */
.L_x_68:
[----:B------:R-:W2:Y:S01]  /*03a0*/  LDG.E R9, desc[UR6][R12.64+-0x20] ;  /* 0xffffe0060c097981 */ /* 0x000ea2000c1e1900 */
[----:B------:R-:W2:Y:S03]  /*03b0*/  LDC.64 R16, c[0x0][0x3b8] ;  /* 0x0000ee00ff107b82 */ /* 0x000ea60000000a00 */
[----:B------:R-:W3:Y:S04]  /*03c0*/  LDG.E R25, desc[UR6][R12.64+-0x1c] ;  /* 0xffffe4060c197981 */ /* 0x000ee8000c1e1900 */
[----:B------:R-:W4:Y:S04]  /*03d0*/  LDG.E R23, desc[UR6][R12.64+-0x18] ;  /* 0xffffe8060c177981 */ /* 0x000f28000c1e1900 */
[----:B------:R-:W5:Y:S01]  /*03e0*/  LDG.E R29, desc[UR6][R12.64+-0x14] ;  /* 0xffffec060c1d7981 */ /* 0x000f62000c1e1900 */
[----:B------:R-:W-:-:S03]  /*03f0*/  IMAD.MOV.U32 R14, RZ, RZ, R10 ;  /* 0x000000ffff0e7224 */ /* 0x000fc600078e000a */
[----:B------:R-:W5:Y:S04]  /*0400*/  LDG.E R19, desc[UR6][R12.64+-0x10] ;  /* 0xfffff0060c137981 */ /* 0x000f68000c1e1900 */
[----:B------:R-:W5:Y:S04]  /*0410*/  LDG.E R20, desc[UR6][R14.64+-0x20] ;  /* 0xffffe0060e147981 */ /* 0x000f68000c1e1900 */
[----:B------:R-:W5:Y:S04]  /*0420*/  LDG.E R21, desc[UR6][R12.64+-0xc] ;  /* 0xfffff4060c157981 */ /* 0x000f68000c1e1900 */
[----:B------:R-:W5:Y:S04]  /*0430*/  LDG.E R11, desc[UR6][R12.64+-0x8] ;  /* 0xfffff8060c0b7981 */ /* 0x000f68000c1e1900 */
[----:B------:R-:W5:Y:S01]  /*0440*/  LDG.E R26, desc[UR6][R14.64+-0xc] ;  /* 0xfffff4060e1a7981 */ /* 0x000f62000c1e1900 */
[----:B--2---:R-:W-:-:S05]  /*0450*/  IMAD.WIDE.U32 R8, R9, 0x4, R16 ;  /* 0x0000000409087825 */ /* 0x004fca00078e0010 */
[----:B------:R-:W2:Y:S01]  /*0460*/  LDG.E R27, desc[UR6][R8.64] ;  /* 0x00000006081b7981 */ /* 0x000ea2000c1e1900 */
[----:B---3--:R-:W-:-:S04]  /*0470*/  IMAD.WIDE.U32 R24, R25, 0x4, R16 ;  /* 0x0000000419187825 */ /* 0x008fc800078e0010 */
[--C-:B----4-:R-:W-:Y:S02]  /*0480*/  IMAD.WIDE.U32 R22, R23, 0x4, R16.reuse ;  /* 0x0000000417167825 */ /* 0x110fe400078e0010 */
[----:B------:R-:W3:Y:S02]  /*0490*/  LDG.E R25, desc[UR6][R24.64] ;  /* 0x0000000618197981 */ /* 0x000ee4000c1e1900 */
[--C-:B-----5:R-:W-:Y:S02]  /*04a0*/  IMAD.WIDE.U32 R28, R29, 0x4, R16.reuse ;  /* 0x000000041d1c7825 */ /* 0x120fe400078e0010 */
[----:B------:R-:W4:Y:S02]  /*04b0*/  LDG.E R23, desc[UR6][R22.64] ;  /* 0x0000000616177981 */ /* 0x000f24000c1e1900 */
[----:B------:R-:W-:Y:S02]  /*04c0*/  IMAD.WIDE.U32 R18, R19, 0x4, R16 ;  /* 0x0000000413127825 */ /* 0x000fe400078e0010 */
[----:B------:R-:W5:Y:S04]  /*04d0*/  LDG.E R10, desc[UR6][R28.64] ;  /* 0x000000061c0a7981 */ /* 0x000f68000c1e1900 */
[----:B------:R-:W3:Y:S04]  /*04e0*/  LDG.E R24, desc[UR6][R14.64+-0x1c] ;  /* 0xffffe4060e187981 */ /* 0x000ee8000c1e1900 */
[----:B------:R-:W4:Y:S04]  /*04f0*/  LDG.E R22, desc[UR6][R14.64+-0x18] ;  /* 0xffffe8060e167981 */ /* 0x000f28000c1e1900 */
[----:B------:R-:W5:Y:S04]  /*0500*/  LDG.E R9, desc[UR6][R14.64+-0x14] ;  /* 0xffffec060e097981 */ /* 0x000f68000c1e1900 */
[----:B------:R-:W5:Y:S04]  /*0510*/  LDG.E R8, desc[UR6][R12.64+-0x4] ;  /* 0xfffffc060c087981 */ /* 0x000f68000c1e1900 */
[----:B------:R-:W5:Y:S04]  /*0520*/  LDG.E R18, desc[UR6][R18.64] ;  /* 0x0000000612127981 */ /* 0x000f68000c1e1900 */
[----:B------:R-:W5:Y:S04]  /*0530*/  LDG.E R29, desc[UR6][R14.64+-0x10] ;  /* 0xfffff0060e1d7981 */ /* 0x000f68000c1e1900 */
[----:B------:R-:W5:Y:S01]  /*0540*/  LDG.E R19, desc[UR6][R12.64+0x4] ;  /* 0x000004060c137981 */ /* 0x000f62000c1e1900 */
[----:B--2---:R-:W-:-:S03]  /*0550*/  FFMA R6, R20, R27, R6 ;  /* 0x0000001b14067223 */ /* 0x004fc60000000006 */
[----:B------:R-:W2:Y:S01]  /*0560*/  LDG.E R27, desc[UR6][R12.64] ;  /* 0x000000060c1b7981 */ /* 0x000ea2000c1e1900 */
[----:B------:R-:W-:-:S06]  /*0570*/  IMAD.WIDE.U32 R20, R21, 0x4, R16 ;  /* 0x0000000415147825 */ /* 0x000fcc00078e0010 */
[----:B------:R-:W2:Y:S01]  /*0580*/  LDG.E R20, desc[UR6][R20.64] ;  /* 0x0000000614147981 */ /* 0x000ea2000c1e1900 */
[----:B---3--:R-:W-:-:S03]  /*0590*/  FFMA R25, R24, R25, R6 ;  /* 0x0000001918197223 */ /* 0x008fc60000000006 */
[----:B------:R-:W3:Y:S01]  /*05a0*/  LDG.E R21, desc[UR6][R14.64+-0x4] ;  /* 0xfffffc060e157981 */ /* 0x000ee2000c1e1900 */
[----:B----4-:R-:W-:Y:S01]  /*05b0*/  FFMA R6, R22, R23, R25 ;  /* 0x0000001716067223 */ /* 0x010fe20000000019 */
[----:B------:R-:W-:Y:S02]  /*05c0*/  IMAD.WIDE.U32 R22, R11, 0x4, R16 ;  /* 0x000000040b167825 */ /* 0x000fe400078e0010 */
[----:B------:R-:W4:Y:S02]  /*05d0*/  LDG.E R25, desc[UR6][R14.64+-0x8] ;  /* 0xfffff8060e197981 */ /* 0x000f24000c1e1900 */
[----:B-----5:R-:W-:Y:S02]  /*05e0*/  FFMA R6, R9, R10, R6 ;  /* 0x0000000a09067223 */ /* 0x020fe40000000006 */
[----:B------:R-:W5:Y:S01]  /*05f0*/  LDG.E R24, desc[UR6][R14.64] ;  /* 0x000000060e187981 */ /* 0x000f62000c1e1900 */
[----:B------:R-:W-:-:S03]  /*0600*/  IMAD.WIDE.U32 R8, R8, 0x4, R16 ;  /* 0x0000000408087825 */ /* 0x000fc600078e0010 */
[----:B------:R-:W4:Y:S04]  /*0610*/  LDG.E R22, desc[UR6][R22.64] ;  /* 0x0000000616167981 */ /* 0x000f28000c1e1900 */
[----:B------:R-:W3:Y:S01]  /*0620*/  LDG.E R8, desc[UR6][R8.64] ;  /* 0x0000000608087981 */ /* 0x000ee2000c1e1900 */
[----:B------:R-:W-:-:S03]  /*0630*/  FFMA R18, R29, R18, R6 ;  /* 0x000000121d127223 */ /* 0x000fc60000000006 */
[----:B------:R-:W5:Y:S04]  /*0640*/  LDG.E R29, desc[UR6][R12.64+0x8] ;  /* 0x000008060c1d7981 */ /* 0x000f68000c1e1900 */
[----:B------:R-:W5:Y:S04]  /*0650*/  LDG.E R23, desc[UR6][R12.64+0x10] ;  /* 0x000010060c177981 */ /* 0x000f68000c1e1900 */
[----:B------:R-:W5:Y:S01]  /*0660*/  LDG.E R6, desc[UR6][R12.64+0x14] ;  /* 0x000014060c067981 */ /* 0x000f62000c1e1900 */
[----:B--2---:R-:W-:-:S03]  /*0670*/  IMAD.WIDE.U32 R10, R27, 0x4, R16 ;  /* 0x000000041b0a7825 */ /* 0x004fc600078e0010 */
[----:B------:R-:W2:Y:S04]  /*0680*/  LDG.E R27, desc[UR6][R12.64+0xc] ;  /* 0x00000c060c1b7981 */ /* 0x000ea8000c1e1900 */
[----:B------:R-:W2:Y:S01]  /*0690*/  LDG.E R10, desc[UR6][R10.64] ;  /* 0x000000060a0a7981 */ /* 0x000ea2000c1e1900 */
[----:B------:R-:W-:-:S03]  /*06a0*/  FFMA R18, R26, R20, R18 ;  /* 0x000000141a127223 */ /* 0x000fc60000000012 */
[----:B------:R-:W2:Y:S04]  /*06b0*/  LDG.E R20, desc[UR6][R12.64+0x18] ;  /* 0x000018060c147981 */ /* 0x000ea8000c1e1900 */
[----:B------:R-:W2:Y:S01]  /*06c0*/  LDG.E R26, desc[UR6][R12.64+0x1c] ;  /* 0x00001c060c1a7981 */ /* 0x000ea2000c1e1900 */
[----:B----4-:R-:W-:Y:S01]  /*06d0*/  FFMA R22, R25, R22, R18 ;  /* 0x0000001619167223 */ /* 0x010fe20000000012 */
[----:B------:R-:W-:-:S04]  /*06e0*/  IMAD.WIDE.U32 R18, R19, 0x4, R16 ;  /* 0x0000000413127825 */ /* 0x000fc800078e0010 */
[----:B---3--:R-:W-:Y:S02]  /*06f0*/  FFMA R25, R21, R8, R22 ;  /* 0x0000000815197223 */ /* 0x008fe40000000016 */
[----:B------:R-:W3:Y:S01]  /*0700*/  LDG.E R21, desc[UR6][R14.64+0x4] ;  /* 0x000004060e157981 */ /* 0x000ee2000c1e1900 */
[----:B-----5:R-:W-:-:S03]  /*0710*/  IMAD.WIDE.U32 R8, R29, 0x4, R16 ;  /* 0x000000041d087825 */ /* 0x020fc600078e0010 */
[----:B------:R-:W3:Y:S04]  /*0720*/  LDG.E R18, desc[UR6][R18.64] ;  /* 0x0000000612127981 */ /* 0x000ee8000c1e1900 */
[----:B------:R-:W4:Y:S01]  /*0730*/  LDG.E R19, desc[UR6][R14.64+0xc] ;  /* 0x00000c060e137981 */ /* 0x000f22000c1e1900 */
[----:B--2---:R-:W-:-:S03]  /*0740*/  IMAD.WIDE.U32 R28, R27, 0x4, R16 ;  /* 0x000000041b1c7825 */ /* 0x004fc600078e0010 */
[----:B------:R-:W2:Y:S01]  /*0750*/  LDG.E R27, desc[UR6][R14.64+0x8] ;  /* 0x000008060e1b7981 */ /* 0x000ea2000c1e1900 */
[----:B------:R-:W-:-:S03]  /*0760*/  FFMA R24, R24, R10, R25 ;  /* 0x0000000a18187223 */ /* 0x000fc60000000019 */
[----:B------:R0:W2:Y:S01]  /*0770*/  LDG.E R25, desc[UR6][R8.64] ;  /* 0x0000000608197981 */ /* 0x0000a2000c1e1900 */
[----:B------:R-:W-:-:S03]  /*0780*/  IMAD.WIDE.U32 R10, R23, 0x4, R16 ;  /* 0x00000004170a7825 */ /* 0x000fc600078e0010 */
[----:B------:R-:W4:Y:S01]  /*0790*/  LDG.E R28, desc[UR6][R28.64] ;  /* 0x000000061c1c7981 */ /* 0x000f22000c1e1900 */
[----:B------:R-:W-:-:S03]  /*07a0*/  IMAD.WIDE.U32 R22, R6, 0x4, R16 ;  /* 0x0000000406167825 */ /* 0x000fc600078e0010 */
[----:B------:R1:W5:Y:S01]  /*07b0*/  LDG.E R11, desc[UR6][R10.64] ;  /* 0x000000060a0b7981 */ /* 0x000362000c1e1900 */
[----:B0-----:R-:W-:-:S03]  /*07c0*/  IMAD.WIDE.U32 R8, R20, 0x4, R16 ;  /* 0x0000000414087825 */ /* 0x001fc600078e0010 */
[----:B------:R-:W5:Y:S01]  /*07d0*/  LDG.E R6, desc[UR6][R14.64+0x10] ;  /* 0x000010060e067981 */ /* 0x000f62000c1e1900 */
[----:B------:R-:W-:-:S03]  /*07e0*/  IMAD.WIDE.U32 R16, R26, 0x4, R16 ;  /* 0x000000041a107825 */ /* 0x000fc600078e0010 */
[----:B------:R-:W5:Y:S04]  /*07f0*/  LDG.E R22, desc[UR6][R22.64] ;  /* 0x0000000616167981 */ /* 0x000f68000c1e1900 */
[----:B------:R-:W5:Y:S04]  /*0800*/  LDG.E R20, desc[UR6][R14.64+0x14] ;  /* 0x000014060e147981 */ /* 0x000f68000c1e1900 */
[----:B------:R-:W5:Y:S04]  /*0810*/  LDG.E R8, desc[UR6][R8.64] ;  /* 0x0000000608087981 */ /* 0x000f68000c1e1900 */
[----:B------:R-:W5:Y:S04]  /*0820*/  LDG.E R29, desc[UR6][R14.64+0x18] ;  /* 0x000018060e1d7981 */ /* 0x000f68000c1e1900 */
[----:B------:R-:W5:Y:S04]  /*0830*/  LDG.E R17, desc[UR6][R16.64] ;  /* 0x0000000610117981 */ /* 0x000f68000c1e1900 */
[----:B------:R0:W5:Y:S01]  /*0840*/  LDG.E R26, desc[UR6][R14.64+0x1c] ;  /* 0x00001c060e1a7981 */ /* 0x000162000c1e1900 */
[----:B---3--:R-:W-:Y:S01]  /*0850*/  FFMA R18, R21, R18, R24 ;  /* 0x0000001215127223 */ /* 0x008fe20000000018 */
[----:B------:R-:W-:-:S04]  /*0860*/  IADD3 R2, PT, PT, R2, 0x10, RZ ;  /* 0x0000001002027810 */ /* 0x000fc80007ffe0ff */
[----:B------:R-:W-:Y:S02]  /*0870*/  ISETP.NE.AND P1, PT, R2, RZ, PT ;  /* 0x000000ff0200720c */ /* 0x000fe40003f25270 */
[----:B------:R-:W-:Y:S02]  /*0880*/  IADD3 R12, P3, PT, R12, 0x40, RZ ;  /* 0x000000400c0c7810 */ /* 0x000fe40007f7e0ff */
[----:B-1----:R-:W-:Y:S02]  /*0890*/  IADD3 R10, P2, PT, R14, 0x40, RZ ;  /* 0x000000400e0a7810 */ /* 0x002fe40007f5e0ff */
[----:B------:R-:W-:Y:S01]  /*08a0*/  IADD3 R4, PT, PT, R4, 0x10, RZ ;  /* 0x0000001004047810 */ /* 0x000fe20007ffe0ff */
[----:B------:R-:W-:Y:S01]  /*08b0*/  IMAD.X R13, RZ, RZ, R13, P3 ;  /* 0x000000ffff0d7224 */ /* 0x000fe200018e060d */
[----:B0-----:R-:W-:Y:S01]  /*08c0*/  IADD3.X R15, PT, PT, RZ, R15, RZ, P2, !PT ;  /* 0x0000000fff0f7210 */ /* 0x001fe200017fe4ff */
[----:B--2---:R-:W-:-:S04]  /*08d0*/  FFMA R18, R27, R25, R18 ;  /* 0x000000191b127223 */ /* 0x004fc80000000012 */
[----:B----4-:R-:W-:-:S04]  /*08e0*/  FFMA R19, R19, R28, R18 ;  /* 0x0000001c13137223 */ /* 0x010fc80000000012 */
[----:B-----5:R-:W-:-:S04]  /*08f0*/  FFMA R11, R6, R11, R19 ;  /* 0x0000000b060b7223 */ /* 0x020fc80000000013 */
[----:B------:R-:W-:-:S04]  /*0900*/  FFMA R20, R20, R22, R11 ;  /* 0x0000001614147223 */ /* 0x000fc8000000000b */
[----:B------:R-:W-:-:S04]  /*0910*/  FFMA R29, R29, R8, R20 ;  /* 0x000000081d1d7223 */ /* 0x000fc80000000014 */
[----:B------:R-:W-:Y:S01]  /*0920*/  FFMA R6, R26, R17, R29 ;  /* 0x000000111a067223 */ /* 0x000fe2000000001d */
[----:B------:R-:W-:Y:S06]  /*0930*/  @P1 BRA `(.L_x_68) ;  /* 0xfffffff800981947 */ /* 0x000fec000383ffff */
.L_x_67:
[----:B------:R-:W-:Y:S05]  /*0940*/  BSYNC.RECONVERGENT B1 ;  /* 0x0000000000017941 */ /* 0x000fea0003800200 */
.L_x_66:
        /* <DEDUP_REMOVED lines=10> */
[----:B------:R-:W2:Y:S04]  /*09f0*/  LDG.E R19, desc[UR6][R12.64] ;  /* 0x000000060c137981 */ /* 0x000ea8000c1e1900 */
[----:B------:R-:W3:Y:S04]  /*0a00*/  LDG.E R27, desc[UR6][R12.64+0x4] ;  /* 0x000004060c1b7981 */ /* 0x000ee8000c1e1900 */
[----:B------:R-:W4:Y:S04]  /*0a10*/  LDG.E R20, desc[UR6][R12.64+0x8] ;  /* 0x000008060c147981 */ /* 0x000f28000c1e1900 */
[----:B------:R-:W5:Y:S04]  /*0a20*/  LDG.E R16, desc[UR6][R12.64+0xc] ;  /* 0x00000c060c107981 */ /* 0x000f68000c1e1900 */
[----:B------:R-:W5:Y:S04]  /*0a30*/  LDG.E R21, desc[UR6][R12.64+0x10] ;  /* 0x000010060c157981 */ /* 0x000f68000c1e1900 */
[----:B------:R-:W5:Y:S04]  /*0a40*/  LDG.E R23, desc[UR6][R12.64+0x14] ;  /* 0x000014060c177981 */ /* 0x000f68000c1e1900 */
[----:B------:R-:W5:Y:S04]  /*0a50*/  LDG.E R17, desc[UR6][R12.64+0x18] ;  /* 0x000018060c117981 */ /* 0x000f68000c1e1900 */
[----:B------:R-:W5:Y:S01]  /*0a60*/  LDG.E R29, desc[UR6][R12.64+0x1c] ;  /* 0x00001c060c1d7981 */ /* 0x000f62000c1e1900 */
[----:B-1----:R-:W-:-:S05]  /*0a70*/  IMAD.WIDE.U32 R24, R4, 0x4, R24 ;  /* 0x0000000404187825 */ /* 0x002fca00078e0018 */
[----:B------:R-:W5:Y:S04]  /*0a80*/  LDG.E R7, desc[UR6][R24.64] ;  /* 0x0000000618077981 */ /* 0x000f68000c1e1900 */
[----:B------:R-:W5:Y:S04]  /*0a90*/  LDG.E R8, desc[UR6][R24.64+0x4] ;  /* 0x0000040618087981 */ /* 0x000f68000c1e1900 */
[----:B------:R-:W5:Y:S04]  /*0aa0*/  LDG.E R9, desc[UR6][R24.64+0x8] ;  /* 0x0000080618097981 */ /* 0x000f68000c1e1900 */
[----:B------:R-:W5:Y:S04]  /*0ab0*/  LDG.E R10, desc[UR6][R24.64+0xc] ;  /* 0x00000c06180a7981 */ /* 0x000f68000c1e1900 */
[----:B------:R-:W5:Y:S04]  /*0ac0*/  LDG.E R11, desc[UR6][R24.64+0x10] ;  /* 0x00001006180b7981 */ /* 0x000f68000c1e1900 */
[----:B------:R-:W5:Y:S04]  /*0ad0*/  LDG.E R12, desc[UR6][R24.64+0x14] ;  /* 0x00001406180c7981 */ /* 0x000f68000c1e1900 */
[----:B------:R-:W5:Y:S04]  /*0ae0*/  LDG.E R13, desc[UR6][R24.64+0x18] ;  /* 0x00001806180d7981 */ /* 0x000f68000c1e1900 */
[----:B------:R-:W5:Y:S01]  /*0af0*/  LDG.E R24, desc[UR6][R24.64+0x1c] ;  /* 0x00001c0618187981 */ /* 0x000f62000c1e1900 */
[----:B--2---:R-:W-:-:S04]  /*0b00*/  IMAD.WIDE.U32 R18, R19, 0x4, R14 ;  /* 0x0000000413127825 */ /* 0x004fc800078e000e */
[--C-:B---3--:R-:W-:Y:S01]  /*0b10*/  IMAD.WIDE.U32 R26, R27, 0x4, R14.reuse ;  /* 0x000000041b1a7825 */ /* 0x108fe200078e000e */
[----:B------:R4:W2:Y:S05]  /*0b20*/  LDG.E R25, desc[UR6][R18.64] ;  /* 0x0000000612197981 */ /* 0x0008aa000c1e1900 */
[----:B------:R-:W3:Y:S01]  /*0b30*/  LDG.E R27, desc[UR6][R26.64] ;  /* 0x000000061a1b7981 */ /* 0x000ee2000c1e1900 */
[----:B----4-:R-:W-:-:S05]  /*0b40*/  IMAD.WIDE.U32 R18, R20, 0x4, R14 ;  /* 0x0000000414127825 */ /* 0x010fca00078e000e */
[----:B------:R0:W4:Y:S01]  /*0b50*/  LDG.E R26, desc[UR6][R18.64] ;  /* 0x00000006121a7981 */ /* 0x000122000c1e1900 */
[----:B-----5:R-:W-:-:S04]  /*0b60*/  IMAD.WIDE.U32 R20, R21, 0x4, R14 ;  /* 0x0000000415147825 */ /* 0x020fc800078e000e */
[--C-:B------:R-:W-:Y:S02]  /*0b70*/  IMAD.WIDE.U32 R22, R23, 0x4, R14.reuse ;  /* 0x0000000417167825 */ /* 0x100fe400078e000e */
[----:B------:R-:W5:Y:S02]  /*0b80*/  LDG.E R20, desc[UR6][R20.64] ;  /* 0x0000000614147981 */ /* 0x000f64000c1e1900 */
[--C-:B0-----:R-:W-:Y:S02]  /*0b90*/  IMAD.WIDE.U32 R18, R16, 0x4, R14.reuse ;  /* 0x0000000410127825 */ /* 0x101fe400078e000e */
[----:B------:R-:W5:Y:S04]  /*0ba0*/  LDG.E R23, desc[UR6][R22.64] ;  /* 0x0000000616177981 */ /* 0x000f68000c1e1900 */
[----:B------:R-:W5:Y:S01]  /*0bb0*/  LDG.E R19, desc[UR6][R18.64] ;  /* 0x0000000612137981 */ /* 0x000f62000c1e1900 */
[----:B------:R-:W-:-:S04]  /*0bc0*/  IMAD.WIDE.U32 R16, R17, 0x4, R14 ;  /* 0x0000000411107825 */ /* 0x000fc800078e000e */
[----:B------:R-:W-:Y:S02]  /*0bd0*/  IMAD.WIDE.U32 R14, R29, 0x4, R14 ;  /* 0x000000041d0e7825 */ /* 0x000fe400078e000e */
[----:B------:R-:W5:Y:S04]  /*0be0*/  LDG.E R16, desc[UR6][R16.64] ;  /* 0x0000000610107981 */ /* 0x000f68000c1e1900 */
[----:B------:R-:W5:Y:S01]  /*0bf0*/  LDG.E R14, desc[UR6][R14.64] ;  /* 0x000000060e0e7981 */ /* 0x000f62000c1e1900 */
[----:B------:R-:W-:Y:S01]  /*0c00*/  IADD3 R4, PT, PT, R4, 0x8, RZ ;  /* 0x0000000804047810 */ /* 0x000fe20007ffe0ff */
[----:B--2---:R-:W-:-:S04]  /*0c10*/  FFMA R7, R7, R25, R6 ;  /* 0x0000001907077223 */ /* 0x004fc80000000006 */
[----:B---3--:R-:W-:-:S04]  /*0c20*/  FFMA R8, R8, R27, R7 ;  /* 0x0000001b08087223 */ /* 0x008fc80000000007 */
[----:B----4-:R-:W-:-:S04]  /*0c30*/  FFMA R9, R9, R26, R8 ;  /* 0x0000001a09097223 */ /* 0x010fc80000000008 */
[----:B-----5:R-:W-:-:S04]  /*0c40*/  FFMA R10, R10, R19, R9 ;  /* 0x000000130a0a7223 */ /* 0x020fc80000000009 */
[----:B------:R-:W-:-:S04]  /*0c50*/  FFMA R11, R11, R20, R10 ;  /* 0x000000140b0b7223 */ /* 0x000fc8000000000a */
[----:B------:R-:W-:-:S04]  /*0c60*/  FFMA R12, R12, R23, R11 ;  /* 0x000000170c0c7223 */ /* 0x000fc8000000000b */
[----:B------:R-:W-:-:S04]  /*0c70*/  FFMA R13, R13, R16, R12 ;  /* 0x000000100d0d7223 */ /* 0x000fc8000000000c */
[----:B------:R-:W-:-:S07]  /*0c80*/  FFMA R6, R24, R14, R13 ;  /* 0x0000000e18067223 */ /* 0x000fce000000000d */
.L_x_70:
[----:B------:R-:W-:Y:S05]  /*0c90*/  BSYNC.RECONVERGENT B1 ;  /* 0x0000000000017941 */ /* 0x000fea0003800200 */
.L_x_69:
        /* <DEDUP_REMOVED lines=10> */
[----:B------:R-:W0:Y:S04]  /*0d40*/  LDG.E R15, desc[UR6][R12.64] ;  /* 0x000000060c0f7981 */ /* 0x000e28000c1e1900 */
[----:B------:R-:W2:Y:S04]  /*0d50*/  LDG.E R17, desc[UR6][R12.64+0x4] ;  /* 0x000004060c117981 */ /* 0x000ea8000c1e1900 */
[----:B------:R-:W3:Y:S04]  /*0d60*/  LDG.E R19, desc[UR6][R12.64+0x8] ;  /* 0x000008060c137981 */ /* 0x000ee8000c1e1900 */
[----:B------:R-:W4:Y:S01]  /*0d70*/  LDG.E R21, desc[UR6][R12.64+0xc] ;  /* 0x00000c060c157981 */ /* 0x000f22000c1e1900 */
[----:B-1----:R-:W-:-:S05]  /*0d80*/  IMAD.WIDE.U32 R10, R4, 0x4, R10 ;  /* 0x00000004040a7825 */ /* 0x002fca00078e000a */
[----:B------:R-:W5:Y:S04]  /*0d90*/  LDG.E R7, desc[UR6][R10.64] ;  /* 0x000000060a077981 */ /* 0x000f68000c1e1900 */
[----:B------:R-:W5:Y:S04]  /*0da0*/  LDG.E R2, desc[UR6][R10.64+0x4] ;  /* 0x000004060a027981 */ /* 0x000f68000c1e1900 */
[----:B------:R-:W5:Y:S01]  /*0db0*/  LDG.E R13, desc[UR6][R10.64+0x8] ;  /* 0x000008060a0d7981 */ /* 0x000f62000c1e1900 */
[----:B0-----:R-:W-:-:S04]  /*0dc0*/  IMAD.WIDE.U32 R14, R15, 0x4, R8 ;  /* 0x000000040f0e7825 */ /* 0x001fc800078e0008 */
[--C-:B--2---:R-:W-:Y:S02]  /*0dd0*/  IMAD.WIDE.U32 R16, R17, 0x4, R8.reuse ;  /* 0x0000000411107825 */ /* 0x104fe400078e0008 */
[----:B------:R-:W5:Y:S02]  /*0de0*/  LDG.E R14, desc[UR6][R14.64] ;  /* 0x000000060e0e7981 */ /* 0x000f64000c1e1900 */
[--C-:B---3--:R-:W-:Y:S02]  /*0df0*/  IMAD.WIDE.U32 R18, R19, 0x4, R8.reuse ;  /* 0x0000000413127825 */ /* 0x108fe400078e0008 */
[----:B------:R-:W2:Y:S02]  /*0e00*/  LDG.E R16, desc[UR6][R16.64] ;  /* 0x0000000610107981 */ /* 0x000ea4000c1e1900 */
[----:B----4-:R-:W-:Y:S02]  /*0e10*/  IMAD.WIDE.U32 R8, R21, 0x4, R8 ;  /* 0x0000000415087825 */ /* 0x010fe400078e0008 */
[----:B------:R-:W3:Y:S04]  /*0e20*/  LDG.E R18, desc[UR6][R18.64] ;  /* 0x0000000612127981 */ /* 0x000ee8000c1e1900 */
[----:B------:R-:W4:Y:S04]  /*0e30*/  LDG.E R21, desc[UR6][R10.64+0xc] ;  /* 0x00000c060a157981 */ /* 0x000f28000c1e1900 */
[----:B------:R-:W4:Y:S01]  /*0e40*/  LDG.E R8, desc[UR6][R8.64] ;  /* 0x0000000608087981 */ /* 0x000f22000c1e1900 */
[----:B------:R-:W-:-:S02]  /*0e50*/  VIADD R4, R4, 0x4 ;  /* 0x0000000404047836 */ /* 0x000fc40000000000 */
[----:B-----5:R-:W-:-:S04]  /*0e60*/  FFMA R7, R7, R14, R6 ;  /* 0x0000000e07077223 */ /* 0x020fc80000000006 */
[----:B--2---:R-:W-:-:S04]  /*0e70*/  FFMA R2, R2, R16, R7 ;  /* 0x0000001002027223 */ /* 0x004fc80000000007 */
[----:B---3--:R-:W-:-:S04]  /*0e80*/  FFMA R2, R13, R18, R2 ;  /* 0x000000120d027223 */ /* 0x008fc80000000002 */
[----:B----4-:R-:W-:-:S07]  /*0e90*/  FFMA R6, R21, R8, R2 ;  /* 0x0000000815067223 */ /* 0x010fce0000000002 */
.L_x_72:
[----:B------:R-:W-:Y:S05]  /*0ea0*/  BSYNC.RECONVERGENT B1 ;  /* 0x0000000000017941 */ /* 0x000fea0003800200 */
.L_x_71:
[----:B------:R-:W-:Y:S05]  /*0eb0*/  @!P1 BRA `(.L_x_65) ;  /* 0x0000000000609947 */ /* 0x000fea0003800000 */
[----:B------:R-:W0:Y:S01]  /*0ec0*/  LDC.64 R10, c[0x0][0x3a0] ;  /* 0x0000e800ff0a7b82 */ /* 0x000e220000000a00 */
[----:B------:R-:W-:-:S07]  /*0ed0*/  IMAD.MOV R2, RZ, RZ, -R5 ;  /* 0x000000ffff027224 */ /* 0x000fce00078e0a05 */
[----:B------:R-:W1:Y:S08]  /*0ee0*/  LDC.64 R12, c[0x0][0x3a8] ;  /* 0x0000ea00ff0c7b82 */ /* 0x000e700000000a00 */
[----:B------:R-:W2:Y:S01]  /*0ef0*/  LDC.64 R8, c[0x0][0x3b8] ;  /* 0x0000ee00ff087b82 */ /* 0x000ea20000000a00 */
[----:B0-----:R-:W-:-:S03]  /*0f00*/  IMAD.WIDE.U32 R10, R4, 0x4, R10 ;  /* 0x00000004040a7825 */ /* 0x001fc600078e000a */
[----:B------:R-:W-:Y:S02]  /*0f10*/  MOV R14, R10 ;  /* 0x0000000a000e7202 */ /* 0x000fe40000000f00 */
[----:B------:R-:W-:Y:S01]  /*0f20*/  MOV R15, R11 ;  /* 0x0000000b000f7202 */ /* 0x000fe20000000f00 */
[----:B-1----:R-:W-:-:S07]  /*0f30*/  IMAD.WIDE.U32 R12, R4, 0x4, R12 ;  /* 0x00000004040c7825 */ /* 0x002fce00078e000c */
.L_x_73:
[----:B------:R-:W-:Y:S02]  /*0f40*/  MOV R10, R14 ;  /* 0x0000000e000a7202 */ /* 0x000fe40000000f00 */
[----:B------:R-:W-:-:S05]  /*0f50*/  MOV R11, R15 ;  /* 0x0000000f000b7202 */ /* 0x000fca0000000f00 */
[----:B------:R0:W2:Y:S02]  /*0f60*/  LDG.E R5, desc[UR6][R10.64] ;  /* 0x000000060a057981 */ /* 0x0000a4000c1e1900 */
[----:B0-----:R-:W-:Y:S01]  /*0f70*/  IMAD.MOV.U32 R10, RZ, RZ, R12 ;  /* 0x000000ffff0a7224 */ /* 0x001fe200078e000c */
[----:B------:R-:W-:-:S05]  /*0f80*/  MOV R11, R13 ;  /* 0x0000000d000b7202 */ /* 0x000fca0000000f00 */
[----:B------:R-:W3:Y:S01]  /*0f90*/  LDG.E R7, desc[UR6][R10.64] ;  /* 0x000000060a077981 */ /* 0x000ee2000c1e1900 */
[----:B--2---:R-:W-:-:S06]  /*0fa0*/  IMAD.WIDE.U32 R4, R5, 0x4, R8 ;  /* 0x0000000405047825 */ /* 0x004fcc00078e0008 */
[----:B------:R-:W3:Y:S01]  /*0fb0*/  LDG.E R4, desc[UR6][R4.64] ;  /* 0x0000000604047981 */ /* 0x000ee2000c1e1900 */
[----:B------:R-:W-:-:S04]  /*0fc0*/  IADD3 R2, PT, PT, R2, 0x1, RZ ;  /* 0x0000000102027810 */ /* 0x000fc80007ffe0ff */
[----:B------:R-:W-:Y:S02]  /*0fd0*/  ISETP.NE.AND P0, PT, R2, RZ, PT ;  /* 0x000000ff0200720c */ /* 0x000fe40003f05270 */
[----:B------:R-:W-:Y:S02]  /*0fe0*/  IADD3 R14, P1, PT, R14, 0x4, RZ ;  /* 0x000000040e0e7810 */ /* 0x000fe40007f3e0ff */
[----:B------:R-:W-:-:S03]  /*0ff0*/  IADD3 R12, P2, PT, R12, 0x4, RZ ;  /* 0x000000040c0c7810 */ /* 0x000fc60007f5e0ff */
[----:B------:R-:W-:Y:S01]  /*1000*/  IMAD.X R15, RZ, RZ, R15, P1 ;  /* 0x000000ffff0f7224 */ /* 0x000fe200008e060f */
[----:B------:R-:W-:Y:S01]  /*1010*/  IADD3.X R13, PT, PT, RZ, R13, RZ, P2, !PT ;  /* 0x0000000dff0d7210 */ /* 0x000fe200017fe4ff */
[----:B---3--:R-:W-:-:S04]  /*1020*/  FFMA R6, R7, R4, R6 ;  /* 0x0000000407067223 */ /* 0x008fc80000000006 */
[----:B------:R-:W-:Y:S05]  /*1030*/  @P0 BRA `(.L_x_73) ;  /* 0xfffffffc00c00947 */ /* 0x000fea000383ffff */
.L_x_65:
[----:B------:R-:W-:Y:S05]  /*1040*/  BSYNC.RECONVERGENT B0 ;  /* 0x0000000000007941 */ /* 0x000fea0003800200 */
.L_x_64:
[----:B------:R-:W0:Y:S08]  /*1050*/  LDC.64 R4, c[0x0][0x3b8] ;  /* 0x0000ee00ff047b82 */ /* 0x000e300000000a00 */
[----:B------:R-:W1:Y:S01]  /*1060*/  LDC.64 R8, c[0x0][0x3a8] ;  /* 0x0000ea00ff087b82 */ /* 0x000e620000000a00 */
[----:B0-----:R-:W-:-:S05]  /*1070*/  IMAD.WIDE.U32 R4, R0, 0x4, R4 ;  /* 0x0000000400047825 */ /* 0x001fca00078e0004 */
[----:B------:R-:W2:Y:S01]  /*1080*/  LDG.E R7, desc[UR6][R4.64] ;  /* 0x0000000604077981 */ /* 0x000ea2000c1e1900 */
[----:B-1----:R-:W-:-:S04]  /*1090*/  IMAD.WIDE.U32 R2, R3, 0x4, R8 ;  /* 0x0000000403027825 */ /* 0x002fc800078e0008 */
[----:B--2---:R-:W-:-:S05]  /*10a0*/  FADD R0, R7, -R6 ;  /* 0x8000000607007221 */ /* 0x004fca0000000000 */
        /* <DEDUP_REMOVED lines=12> */
[----:B------:R-:W-:Y:S05]  /*1170*/  CALL.REL.NOINC `($__internal_3_$__cuda_sm3x_div_rn_noftz_f32_slowpath) ;  /* 0x0000000000107944 */ /* 0x000fea0003c00000 */
[----:B------:R-:W-:-:S07]  /*1180*/  MOV R7, R0 ;  /* 0x0000000000077202 */ /* 0x000fce0000000f00 */
.L_x_75:
[----:B------:R-:W-:Y:S05]  /*1190*/  BSYNC.RECONVERGENT B0 ;  /* 0x0000000000007941 */ /* 0x000fea0003800200 */
.L_x_74:
[----:B------:R-:W-:Y:S01]  /*11a0*/  STG.E desc[UR6][R4.64], R7 ;  /* 0x0000000704007986 */ /* 0x000fe2000c101906 */
[----:B------:R-:W-:Y:S05]  /*11b0*/  EXIT ;  /* 0x000000000000794d */ /* 0x000fea0003800000 */
        .weak           $__internal_3_$__cuda_sm3x_div_rn_noftz_f32_slowpath
        .type           $__internal_3_$__cuda_sm3x_div_rn_noftz_f32_slowpath,@function
        .size           $__internal_3_$__cuda_sm3x_div_rn_noftz_f32_slowpath,(.L_x_91 - $__internal_3_$__cuda_sm3x_div_rn_noftz_f32_slowpath)
$__internal_3_$__cuda_sm3x_div_rn_noftz_f32_slowpath:
[--C-:B------:R-:W-:Y:S01]  /*11c0*/  SHF.R.U32.HI R7, RZ, 0x17, R3.reuse ;  /* 0x00000017ff077819 */ /* 0x100fe20000011603 */
[----:B------:R-:W-:Y:S01]  /*11d0*/  BSSY.RECONVERGENT B1, `(.L_x_76) ;  /* 0x0000064000017945 */ /* 0x000fe20003800200 */
[----:B------:R-:W-:Y:S01]  /*11e0*/  SHF.R.U32.HI R6, RZ, 0x17, R0 ;  /* 0x00000017ff067819 */ /* 0x000fe20000011600 */
[----:B------:R-:W-:Y:S01]  /*11f0*/  IMAD.MOV.U32 R9, RZ, RZ, R3 ;  /* 0x000000ffff097224 */ /* 0x000fe200078e0003 */
[----:B------:R-:W-:Y:S02]  /*1200*/  LOP3.LUT R7, R7, 0xff, RZ, 0xc0, !PT ;  /* 0x000000ff07077812 */ /* 0x000fe400078ec0ff */
[----:B------:R-:W-:Y:S02]  /*1210*/  LOP3.LUT R12, R6, 0xff, RZ, 0xc0, !PT ;  /* 0x000000ff060c7812 */ /* 0x000fe400078ec0ff */
[----:B------:R-:W-:Y:S01]  /*1220*/  MOV R6, R0 ;  /* 0x0000000000067202 */ /* 0x000fe20000000f00 */
[----:B------:R-:W-:Y:S01]  /*1230*/  VIADD R10, R7, 0xffffffff ;  /* 0xffffffff070a7836 */ /* 0x000fe20000000000 */
[----:B------:R-:W-:-:S04]  /*1240*/  IADD3 R11, PT, PT, R12, -0x1, RZ ;  /* 0xffffffff0c0b7810 */ /* 0x000fc80007ffe0ff */
[----:B------:R-:W-:-:S04]  /*1250*/  ISETP.GT.U32.AND P0, PT, R10, 0xfd, PT ;  /* 0x000000fd0a00780c */ /* 0x000fc80003f04070 */
[----:B------:R-:W-:-:S13]  /*1260*/  ISETP.GT.U32.OR P0, PT, R11, 0xfd, P0 ;  /* 0x000000fd0b00780c */ /* 0x000fda0000704470 */
[----:B------:R-:W-:Y:S01]  /*1270*/  @!P0 MOV R8, RZ ;  /* 0x000000ff00088202 */ /* 0x000fe20000000f00 */
[----:B------:R-:W-:Y:S06]  /*1280*/  @!P0 BRA `(.L_x_77) ;  /* 0x00000000005c8947 */ /* 0x000fec0003800000 */
[----:B------:R-:W-:Y:S02]  /*1290*/  FSETP.GTU.FTZ.AND P0, PT, |R0|, +INF , PT ;  /* 0x7f8000000000780b */ /* 0x000fe40003f1c200 */
[----:B------:R-:W-:-:S04]  /*12a0*/  FSETP.GTU.FTZ.AND P1, PT, |R3|, +INF , PT ;  /* 0x7f8000000300780b */ /* 0x000fc80003f3c200 */
        /* <DEDUP_REMOVED lines=17> */
[----:B------:R-:W-:Y:S02]  /*13c0*/  @!P0 IMAD.MOV.U32 R8, RZ, RZ, -0x40 ;  /* 0xffffffc0ff088424 */ /* 0x000fe400078e00ff */
[----:B------:R-:W-:Y:S01]  /*13d0*/  @!P0 FFMA R6, R0, 1.84467440737095516160e+19, RZ ;  /* 0x5f80000000068823 */ /* 0x000fe200000000ff */
[----:B------:R-:W-:Y:S02]  /*13e0*/  @!P1 FFMA R9, R3, 1.84467440737095516160e+19, RZ ;  /* 0x5f80000003099823 */ /* 0x000fe400000000ff */
[----:B------:R-:W-:-:S07]  /*13f0*/  @!P1 IADD3 R8, PT, PT, R8, 0x40, RZ ;  /* 0x0000004008089810 */ /* 0x000fce0007ffe0ff */
.L_x_77:
[----:B------:R-:W-:Y:S01]  /*1400*/  LEA R0, R7, 0xc0800000, 0x17 ;  /* 0xc080000007007811 */ /* 0x000fe200078eb8ff */
[----:B------:R-:W-:Y:S01]  /*1410*/  VIADD R3, R12, 0xffffff81 ;  /* 0xffffff810c037836 */ /* 0x000fe20000000000 */
[----:B------:R-:W-:Y:S02]  /*1420*/  BSSY.RECONVERGENT B2, `(.L_x_82) ;  /* 0x0000035000027945 */ /* 0x000fe40003800200 */
[----:B------:R-:W-:Y:S01]  /*1430*/  IADD3 R9, PT, PT, -R0, R9, RZ ;  /* 0x0000000900097210 */ /* 0x000fe20007ffe1ff */
[C---:B------:R-:W-:Y:S01]  /*1440*/  IMAD R0, R3.reuse, -0x800000, R6 ;  /* 0xff80000003007824 */ /* 0x040fe200078e0206 */
[----:B------:R-:W-:Y:S02]  /*1450*/  IADD3 R7, PT, PT, R3, 0x7f, -R7 ;  /* 0x0000007f03077810 */ /* 0x000fe40007ffe807 */
[----:B------:R-:W0:Y:S01]  /*1460*/  MUFU.RCP R10, R9 ;  /* 0x00000009000a7308 */ /* 0x000e220000001000 */
[----:B------:R-:W-:Y:S01]  /*1470*/  FADD.FTZ R11, -R9, -RZ ;  /* 0x800000ff090b7221 */ /* 0x000fe20000010100 */
[----:B------:R-:W-:-:S03]  /*1480*/  IADD3 R7, PT, PT, R7, R8, RZ ;  /* 0x0000000807077210 */ /* 0x000fc60007ffe0ff */
[----:B0-----:R-:W-:-:S04]  /*1490*/  FFMA R13, R10, R11, 1 ;  /* 0x3f8000000a0d7423 */ /* 0x001fc8000000000b */
[----:B------:R-:W-:-:S04]  /*14a0*/  FFMA R15, R10, R13, R10 ;  /* 0x0000000d0a0f7223 */ /* 0x000fc8000000000a */
[----:B------:R-:W-:-:S04]  /*14b0*/  FFMA R6, R0, R15, RZ ;  /* 0x0000000f00067223 */ /* 0x000fc800000000ff */
[----:B------:R-:W-:-:S04]  /*14c0*/  FFMA R13, R11, R6, R0 ;  /* 0x000000060b0d7223 */ /* 0x000fc80000000000 */
[----:B------:R-:W-:-:S04]  /*14d0*/  FFMA R6, R15, R13, R6 ;  /* 0x0000000d0f067223 */ /* 0x000fc80000000006 */
[----:B------:R-:W-:-:S04]  /*14e0*/  FFMA R11, R11, R6, R0 ;  /* 0x000000060b0b7223 */ /* 0x000fc80000000000 */
[----:B------:R-:W-:-:S05]  /*14f0*/  FFMA R0, R15, R11, R6 ;  /* 0x0000000b0f007223 */ /* 0x000fca0000000006 */
[----:B------:R-:W-:-:S04]  /*1500*/  SHF.R.U32.HI R3, RZ, 0x17, R0 ;  /* 0x00000017ff037819 */ /* 0x000fc80000011600 */
[----:B------:R-:W-:-:S04]  /*1510*/  LOP3.LUT R3, R3, 0xff, RZ, 0xc0, !PT ;  /* 0x000000ff03037812 */ /* 0x000fc800078ec0ff */
[----:B------:R-:W-:-:S05]  /*1520*/  IADD3 R9, PT, PT, R3, R7, RZ ;  /* 0x0000000703097210 */ /* 0x000fca0007ffe0ff */
[----:B------:R-:W-:-:S05]  /*1530*/  VIADD R3, R9, 0xffffffff ;  /* 0xffffffff09037836 */ /* 0x000fca0000000000 */
        /* <DEDUP_REMOVED lines=10> */
[C---:B------:R-:W-:Y:S02]  /*15e0*/  IADD3 R8, PT, PT, R9.reuse, 0x20, RZ ;  /* 0x0000002009087810 */ /* 0x040fe40007ffe0ff */
[----:B------:R-:W-:Y:S02]  /*15f0*/  ISETP.NE.AND P2, PT, R9, RZ, PT ;  /* 0x000000ff0900720c */ /* 0x000fe40003f45270 */
[----:B------:R-:W-:Y:S01]  /*1600*/  LOP3.LUT R7, R3, 0x7fffff, RZ, 0xc0, !PT ;  /* 0x007fffff03077812 */ /* 0x000fe200078ec0ff */
[CCC-:B------:R-:W-:Y:S01]  /*1610*/  FFMA.RP R3, R15.reuse, R11.reuse, R6.reuse ;  /* 0x0000000b0f037223 */ /* 0x1c0fe20000008006 */
[----:B------:R-:W-:Y:S01]  /*1620*/  FFMA.RM R6, R15, R11, R6 ;  /* 0x0000000b0f067223 */ /* 0x000fe20000004006 */
        /* <DEDUP_REMOVED lines=12> */
[----:B------:R-:W-:-:S05]  /*16f0*/  LOP3.LUT R3, R3, R6, RZ, 0xc0, !PT ;  /* 0x0000000603037212 */ /* 0x000fca00078ec0ff */
[----:B------:R-:W-:-:S05]  /*1700*/  IMAD.IADD R3, R8, 0x1, R3 ;  /* 0x0000000108037824 */ /* 0x000fca00078e0203 */
[----:B------:R-:W-:Y:S01]  /*1710*/  LOP3.LUT R0, R3, R0, RZ, 0xfc, !PT ;  /* 0x0000000003007212 */ /* 0x000fe200078efcff */
[----:B------:R-:W-:Y:S06]  /*1720*/  BRA `(.L_x_85) ;  /* 0x0000000000107947 */ /* 0x000fec0003800000 */
.L_x_84:
[----:B------:R-:W-:-:S04]  /*1730*/  LOP3.LUT R0, R0, 0x80000000, RZ, 0xc0, !PT ;  /* 0x8000000000007812 */ /* 0x000fc800078ec0ff */
[----:B------:R-:W-:Y:S01]  /*1740*/  LOP3.LUT R0, R0, 0x7f800000, RZ, 0xfc, !PT ;  /* 0x7f80000000007812 */ /* 0x000fe200078efcff */
[----:B------:R-:W-:Y:S06]  /*1750*/  BRA `(.L_x_85) ;  /* 0x0000000000047947 */ /* 0x000fec0003800000 */
.L_x_83:
[----:B------:R-:W-:-:S07]  /*1760*/  LEA R0, R7, R0, 0x17 ;  /* 0x0000000007007211 */ /* 0x000fce00078eb8ff */
.L_x_85:
[----:B------:R-:W-:Y:S05]  /*1770*/  BSYNC.RECONVERGENT B2 ;  /* 0x0000000000027941 */ /* 0x000fea0003800200 */
.L_x_82:
[----:B------:R-:W-:Y:S05]  /*1780*/  BRA `(.L_x_86) ;  /* 0x0000000000207947 */ /* 0x000fea0003800000 */
.L_x_81:
[----:B------:R-:W-:-:S04]  /*1790*/  LOP3.LUT R0, R9, 0x80000000, R6, 0x48, !PT ;  /* 0x8000000009007812 */ /* 0x000fc800078e4806 */
[----:B------:R-:W-:Y:S01]  /*17a0*/  LOP3.LUT R0, R0, 0x7f800000, RZ, 0xfc, !PT ;  /* 0x7f80000000007812 */ /* 0x000fe200078efcff */
[----:B------:R-:W-:Y:S06]  /*17b0*/  BRA `(.L_x_86) ;  /* 0x0000000000147947 */ /* 0x000fec0003800000 */
.L_x_80:
[----:B------:R-:W-:Y:S01]  /*17c0*/  LOP3.LUT R0, R9, 0x80000000, R6, 0x48, !PT ;  /* 0x8000000009007812 */ /* 0x000fe200078e4806 */
[----:B------:R-:W-:Y:S06]  /*17d0*/  BRA `(.L_x_86) ;  /* 0x00000000000c7947 */ /* 0x000fec0003800000 */
.L_x_79:
[----:B------:R-:W0:Y:S01]  /*17e0*/  MUFU.RSQ R0, -QNAN ;  /* 0xffc0000000007908 */ /* 0x000e220000001400 */
[----:B------:R-:W-:Y:S05]  /*17f0*/  BRA `(.L_x_86) ;  /* 0x0000000000047947 */ /* 0x000fea0003800000 */
.L_x_78:
[----:B------:R-:W-:-:S07]  /*1800*/  FADD.FTZ R0, R0, R3 ;  /* 0x0000000300007221 */ /* 0x000fce0000010000 */
.L_x_86:
[----:B------:R-:W-:Y:S05]  /*1810*/  BSYNC.RECONVERGENT B1 ;  /* 0x0000000000017941 */ /* 0x000fea0003800200 */
.L_x_76:
[----:B------:R-:W-:-:S04]  /*1820*/  HFMA2 R3, -RZ, RZ, 0, 0 ;  /* 0x00000000ff037431 */ /* 0x000fc800000001ff */
[----:B0-----:R-:W-:Y:S05]  /*1830*/  RET.REL.NODEC R2 `(solve_row_multiblock_float) ;  /* 0xffffffe402f07950 */ /* 0x001fea0003c3ffff */
.L_x_87:
        /* <DEDUP_REMOVED lines=12> */
.L_x_91:


//--------------------- .nv.shared.reserved.0     --------------------------
	.section	.nv.shared.reserved.0,"aw",@nobits
	.weak		__nv_reservedSMEM_offset_0_alias
	.size		__nv_reservedSMEM_offset_0_alias, 0, 64
	.other		__nv_reservedSMEM_offset_0_alias,@"STO_CUDA_RESERVED_SHARED STV_DEFAULT"
__nv_reservedSMEM_offset_0_alias:
	.zero		0
	.zero		64


//--------------------- .nv.constant0.solve_chain_double --------------------------
	.section	.nv.constant0.solve_chain_double,"a",@progbits
	.sectionflags	@""
	.align	4
.nv.constant0.solve_chain_double:
	.zero		961


//--------------------- .nv.constant0.solve_chain_float --------------------------
	.section	.nv.constant0.solve_chain_float,"a",@progbits
	.sectionflags	@""
	.align	4
.nv.constant0.solve_chain_float:
	.zero		961


//--------------------- .nv.constant0.solve_row_multiblock_double --------------------------
	.section	.nv.constant0.solve_row_multiblock_double,"a",@progbits
	.sectionflags	@""
	.align	4
.nv.constant0.solve_row_multiblock_double:
	.zero		961


//--------------------- .nv.constant0.solve_row_multiblock_float --------------------------
	.section	.nv.constant0.solve_row_multiblock_float,"a",@progbits
	.sectionflags	@""
	.align	4
.nv.constant0.solve_row_multiblock_float:
	.zero		961


//--------------------- SYMBOLS --------------------------

	.type		.nv.reservedSmem.offset0,@object
	.size		.nv.reservedSmem.offset0,0x4
